	.target	sm_90a

	.elftype	@"ET_EXEC"


//--------------------- .note.nv.tkinfo           --------------------------
	.section	.note.nv.tkinfo,"",@"SHT_NOTE"
	.sectionflags	@"SHF_NOTE_NV_TKINFO"
	.tkinfo
        /*0018*/ 	.word	0x00000002
        /*0030*/ 	.string	""
        /*0030*/ 	.string	"ptxas"
        /*0030*/ 	.string	"Cuda compilation tools, release 13.0, V13.0.88"
        /*0030*/ 	.string	"Build cuda_13.0.r13.0/compiler.36424714_0"
        /*0030*/ 	.string	"-v  -suppress-debug-info  -lineinfo  -arch sm_90a "



//--------------------- .note.nv.cuinfo           --------------------------
	.section	.note.nv.cuinfo,"",@"SHT_NOTE"
	.sectionflags	@"SHF_NOTE_NV_CUINFO"
        /*0018*/ 	.short	0x0002
        /*001a*/ 	.short	0x005a
        /*001c*/ 	.short	0x0082
	.zero		2


//--------------------- .nv.info                  --------------------------
	.section	.nv.info,"",@"SHT_CUDA_INFO"
	.align	4


	//----- nvinfo : EIATTR_REGCOUNT
	.align		4
        /*0000*/ 	.byte	0x04, 0x2f
        /*0002*/ 	.short	(.L_1 - .L_0)
	.align		4
.L_0:
        /*0004*/ 	.word	index@(matmul_kernel)
        /*0008*/ 	.word	0x000000eb


	//----- nvinfo : EIATTR_FRAME_SIZE
	.align		4
.L_1:
        /*000c*/ 	.byte	0x04, 0x11
        /*000e*/ 	.short	(.L_3 - .L_2)
	.align		4
.L_2:
        /*0010*/ 	.word	index@(matmul_kernel)
        /*0014*/ 	.word	0x00000000


	//----- nvinfo : EIATTR_MIN_STACK_SIZE
	.align		4
.L_3:
        /*0018*/ 	.byte	0x04, 0x12
        /*001a*/ 	.short	(.L_5 - .L_4)
	.align		4
.L_4:
        /*001c*/ 	.word	index@(matmul_kernel)
        /*0020*/ 	.word	0x00000000
.L_5:


//--------------------- .nv.compat                --------------------------
	.section	.nv.compat,"",@"SHT_CUDA_COMPAT_INFO"
	.align	4
        /*0000*/ 	.byte	0x02, 0x09, 0x01, 0x00, 0x02, 0x02, 0x02, 0x00, 0x02, 0x05, 0x05, 0x00, 0x03, 0x07, 0x01, 0x01
        /*0010*/ 	.byte	0x02, 0x03, 0x00, 0x00, 0x02, 0x06, 0x01, 0x00, 0x04, 0x0b, 0x08, 0x00, 0x00, 0x00, 0x00, 0x00
        /*0020*/ 	.byte	0x00, 0x00, 0x00, 0x00


//--------------------- .nv.info.matmul_kernel    --------------------------
	.section	.nv.info.matmul_kernel,"",@"SHT_CUDA_INFO"
	.sectionflags	@""
	.align	4


	//----- nvinfo : EIATTR_CUDA_API_VERSION
	.align		4
        /*0000*/ 	.byte	0x04, 0x37
        /*0002*/ 	.short	(.L_7 - .L_6)
.L_6:
        /*0004*/ 	.word	0x00000082


	//----- nvinfo : EIATTR_KPARAM_INFO
	.align		4
.L_7:
        /*0008*/ 	.byte	0x04, 0x17
        /*000a*/ 	.short	(.L_9 - .L_8)
.L_8:
        /*000c*/ 	.word	0x00000000
        /*0010*/ 	.short	0x000d
        /*0012*/ 	.short	0x0048
        /*0014*/ 	.byte	0x00, 0xf4, 0x21, 0x00


	//----- nvinfo : EIATTR_KPARAM_INFO
	.align		4
.L_9:
        /*0018*/ 	.byte	0x04, 0x17
        /*001a*/ 	.short	(.L_11 - .L_10)
.L_10:
        /*001c*/ 	.word	0x00000000
        /*0020*/ 	.short	0x000c
        /*0022*/ 	.short	0x0040
        /*0024*/ 	.byte	0x00, 0xf4, 0x21, 0x00


	//----- nvinfo : EIATTR_KPARAM_INFO
	.align		4
.L_11:
        /*0028*/ 	.byte	0x04, 0x17
        /*002a*/ 	.short	(.L_13 - .L_12)
.L_12:
        /*002c*/ 	.word	0x00000000
        /*0030*/ 	.short	0x000b
        /*0032*/ 	.short	0x0038
        /*0034*/ 	.byte	0x00, 0xf0, 0x11, 0x00


	//----- nvinfo : EIATTR_KPARAM_INFO
	.align		4
.L_13:
        /*0038*/ 	.byte	0x04, 0x17
        /*003a*/ 	.short	(.L_15 - .L_14)
.L_14:
        /*003c*/ 	.word	0x00000000
        /*0040*/ 	.short	0x000a
        /*0042*/ 	.short	0x0034
        /*0044*/ 	.byte	0x00, 0xf0, 0x11, 0x00


	//----- nvinfo : EIATTR_KPARAM_INFO
	.align		4
.L_15:
        /*0048*/ 	.byte	0x04, 0x17
        /*004a*/ 	.short	(.L_17 - .L_16)
.L_16:
        /*004c*/ 	.word	0x00000000
        /*0050*/ 	.short	0x0009
        /*0052*/ 	.short	0x0030
        /*0054*/ 	.byte	0x00, 0xf0, 0x11, 0x00


	//----- nvinfo : EIATTR_KPARAM_INFO
	.align		4
.L_17:
        /*0058*/ 	.byte	0x04, 0x17
        /*005a*/ 	.short	(.L_19 - .L_18)
.L_18:
        /*005c*/ 	.word	0x00000000
        /*0060*/ 	.short	0x0008
        /*0062*/ 	.short	0x002c
        /*0064*/ 	.byte	0x00, 0xf0, 0x11, 0x00


	//----- nvinfo : EIATTR_KPARAM_INFO
	.align		4
.L_19:
        /*0068*/ 	.byte	0x04, 0x17
        /*006a*/ 	.short	(.L_21 - .L_20)
.L_20:
        /*006c*/ 	.word	0x00000000
        /*0070*/ 	.short	0x0007
        /*0072*/ 	.short	0x0028
        /*0074*/ 	.byte	0x00, 0xf0, 0x11, 0x00


	//----- nvinfo : EIATTR_KPARAM_INFO
	.align		4
.L_21:
        /*0078*/ 	.byte	0x04, 0x17
        /*007a*/ 	.short	(.L_23 - .L_22)
.L_22:
        /*007c*/ 	.word	0x00000000
        /*0080*/ 	.short	0x0006
        /*0082*/ 	.short	0x0024
        /*0084*/ 	.byte	0x00, 0xf0, 0x11, 0x00


	//----- nvinfo : EIATTR_KPARAM_INFO
	.align		4
.L_23:
        /*0088*/ 	.byte	0x04, 0x17
        /*008a*/ 	.short	(.L_25 - .L_24)
.L_24:
        /*008c*/ 	.word	0x00000000
        /*0090*/ 	.short	0x0005
        /*0092*/ 	.short	0x0020
        /*0094*/ 	.byte	0x00, 0xf0, 0x11, 0x00


	//----- nvinfo : EIATTR_KPARAM_INFO
	.align		4
.L_25:
        /*0098*/ 	.byte	0x04, 0x17
        /*009a*/ 	.short	(.L_27 - .L_26)
.L_26:
        /*009c*/ 	.word	0x00000000
        /*00a0*/ 	.short	0x0004
        /*00a2*/ 	.short	0x001c
        /*00a4*/ 	.byte	0x00, 0xf0, 0x11, 0x00


	//----- nvinfo : EIATTR_KPARAM_INFO
	.align		4
.L_27:
        /*00a8*/ 	.byte	0x04, 0x17
        /*00aa*/ 	.short	(.L_29 - .L_28)
.L_28:
        /*00ac*/ 	.word	0x00000000
        /*00b0*/ 	.short	0x0003
        /*00b2*/ 	.short	0x0018
        /*00b4*/ 	.byte	0x00, 0xf0, 0x11, 0x00


	//----- nvinfo : EIATTR_KPARAM_INFO
	.align		4
.L_29:
        /*00b8*/ 	.byte	0x04, 0x17
        /*00ba*/ 	.short	(.L_31 - .L_30)
.L_30:
        /*00bc*/ 	.word	0x00000000
        /*00c0*/ 	.short	0x0002
        /*00c2*/ 	.short	0x0010
        /*00c4*/ 	.byte	0x00, 0xf4, 0x21, 0x00


	//----- nvinfo : EIATTR_KPARAM_INFO
	.align		4
.L_31:
        /*00c8*/ 	.byte	0x04, 0x17
        /*00ca*/ 	.short	(.L_33 - .L_32)
.L_32:
        /*00cc*/ 	.word	0x00000000
        /*00d0*/ 	.short	0x0001
        /*00d2*/ 	.short	0x0008
        /*00d4*/ 	.byte	0x00, 0xf4, 0x21, 0x00


	//----- nvinfo : EIATTR_KPARAM_INFO
	.align		4
.L_33:
        /*00d8*/ 	.byte	0x04, 0x17
        /*00da*/ 	.short	(.L_35 - .L_34)
.L_34:
        /*00dc*/ 	.word	0x00000000
        /*00e0*/ 	.short	0x0000
        /*00e2*/ 	.short	0x0000
        /*00e4*/ 	.byte	0x00, 0xf4, 0x21, 0x00


	//----- nvinfo : EIATTR_SPARSE_MMA_MASK
	.align		4
.L_35:
        /*00e8*/ 	.byte	0x03, 0x50
        /*00ea*/ 	.short	0x0000


	//----- nvinfo : EIATTR_MAXREG_COUNT
	.align		4
        /*00ec*/ 	.byte	0x03, 0x1b
        /*00ee*/ 	.short	0x00ff


	//----- nvinfo : EIATTR_NUM_BARRIERS
	.align		4
        /*00f0*/ 	.byte	0x02, 0x4c
        /*00f2*/ 	.byte	0x01
	.zero		1


	//----- nvinfo : EIATTR_MERCURY_ISA_VERSION
	.align		4
        /*00f4*/ 	.byte	0x03, 0x5f
        /*00f6*/ 	.short	0x0101


	//----- nvinfo : EIATTR_EXIT_INSTR_OFFSETS
	.align		4
        /*00f8*/ 	.byte	0x04, 0x1c
        /*00fa*/ 	.short	(.L_37 - .L_36)


	//   ....[0]....
.L_36:
        /*00fc*/ 	.word	0x00004950


	//   ....[1]....
        /*0100*/ 	.word	0x00004980


	//----- nvinfo : EIATTR_REQNTID
	.align		4
.L_37:
        /*0104*/ 	.byte	0x04, 0x10
        /*0106*/ 	.short	(.L_39 - .L_38)
.L_38:
        /*0108*/ 	.word	0x00000040
        /*010c*/ 	.word	0x00000001
        /*0110*/ 	.word	0x00000001


	//----- nvinfo : EIATTR_CBANK_PARAM_SIZE
	.align		4
.L_39:
        /*0114*/ 	.byte	0x03, 0x19
        /*0116*/ 	.short	0x0050


	//----- nvinfo : EIATTR_PARAM_CBANK
	.align		4
        /*0118*/ 	.byte	0x04, 0x0a
        /*011a*/ 	.short	(.L_41 - .L_40)
	.align		4
.L_40:
        /*011c*/ 	.word	index@(.nv.constant0.matmul_kernel)
        /*0120*/ 	.short	0x0210
        /*0122*/ 	.short	0x0050


	//----- nvinfo : EIATTR_SW_WAR
	.align		4
.L_41:
        /*0124*/ 	.byte	0x04, 0x36
        /*0126*/ 	.short	(.L_43 - .L_42)
.L_42:
        /*0128*/ 	.word	0x00000008
.L_43:


//--------------------- .nv.callgraph             --------------------------
	.section	.nv.callgraph,"",@"SHT_CUDA_CALLGRAPH"
	.align	4
	.sectionentsize	8
	.align		4
        /*0000*/ 	.word	0x00000000
	.align		4
        /*0004*/ 	.word	0xffffffff
	.align		4
        /*0008*/ 	.word	0x00000000
	.align		4
        /*000c*/ 	.word	0xfffffffe
	.align		4
        /*0010*/ 	.word	0x00000000
	.align		4
        /*0014*/ 	.word	0xfffffffd
	.align		4
        /*0018*/ 	.word	0x00000000
	.align		4
        /*001c*/ 	.word	0xfffffffc


//--------------------- .text.matmul_kernel       --------------------------
	.section	.text.matmul_kernel,"ax",@progbits
	.align	128
        .global         matmul_kernel
        .type           matmul_kernel,@function
        .size           matmul_kernel,(.L_x_3 - matmul_kernel)
        .other          matmul_kernel,@"STO_CUDA_ENTRY STV_DEFAULT"
matmul_kernel:
.text.matmul_kernel:
[----:B------:R-:W-:Y:S08]  /*0000*/  LDC R1, c[0x0][0x28] ;  /* 0x00000a00ff017b82 */ /* 0x000ff00000000800 */
[----:B------:R-:W0:Y:S01]  /*0010*/  LDC.64 R30, c[0x0][0x228] ;  /* 0x00008a00ff1e7b82 */ /* 0x000e220000000a00 */
[----:B------:R-:W1:Y:S01]  /*0020*/  S2R R5, SR_CTAID.X ;  /* 0x0000000000057919 */ /* 0x000e620000002500 */
[----:B------:R-:W-:Y:S01]  /*0030*/  UMOV UR4, 0x400 ;  /* 0x0000040000047882 */ /* 0x000fe20000000000 */
[----:B------:R-:W-:-:S05]  /*0040*/  ULDC.64 UR8, c[0x0][0x208] ;  /* 0x0000820000087ab9 */ /* 0x000fca0000000a00 */
[----:B------:R-:W2:Y:S01]  /*0050*/  S2UR UR5, SR_CgaCtaId ;  /* 0x00000000000579c3 */ /* 0x000ea20000008800 */
[----:B0-----:R-:W-:-:S05]  /*0060*/  VIADD R0, R31, 0xf ;  /* 0x0000000f1f007836 */ /* 0x001fca0000000000 */
[----:B------:R-:W-:Y:S01]  /*0070*/  SHF.R.S32.HI R3, RZ, 0x1f, R0 ;  /* 0x0000001fff037819 */ /* 0x000fe20000011400 */
[----:B--2---:R-:W-:-:S03]  /*0080*/  ULEA UR4, UR5, UR4, 0x18 ;  /* 0x0000000405047291 */ /* 0x004fc6000f8ec03f */
[----:B------:R-:W-:Y:S02]  /*0090*/  LEA.HI R3, R3, R0, RZ, 0x4 ;  /* 0x0000000003037211 */ /* 0x000fe400078f20ff */
[----:B-1----:R-:W-:Y:S02]  /*00a0*/  IABS R8, R5 ;  /* 0x0000000500087213 */ /* 0x002fe40000000000 */
[----:B------:R-:W-:-:S05]  /*00b0*/  SHF.R.S32.HI R3, RZ, 0x4, R3 ;  /* 0x00000004ff037819 */ /* 0x000fca0000011403 */
[----:B------:R-:W-:-:S05]  /*00c0*/  IMAD.SHL.U32 R4, R3, 0x8, RZ ;  /* 0x0000000803047824 */ /* 0x000fca00078e00ff */
[-C--:B------:R-:W-:Y:S02]  /*00d0*/  IABS R7, R4.reuse ;  /* 0x0000000400077213 */ /* 0x080fe40000000000 */
[----:B------:R-:W-:Y:S02]  /*00e0*/  IABS R10, R4 ;  /* 0x00000004000a7213 */ /* 0x000fe40000000000 */
[----:B------:R-:W0:Y:S08]  /*00f0*/  I2F.RP R0, R7 ;  /* 0x0000000700007306 */ /* 0x000e300000209400 */
[----:B0-----:R-:W0:Y:S02]  /*0100*/  MUFU.RCP R0, R0 ;  /* 0x0000000000007308 */ /* 0x001e240000001000 */
[----:B0-----:R-:W-:-:S02]  /*0110*/  VIADD R2, R0, 0xffffffe ;  /* 0x0ffffffe00027836 */ /* 0x001fc40000000000 */
[----:B------:R-:W-:-:S04]  /*0120*/  IMAD.MOV R0, RZ, RZ, -R10 ;  /* 0x000000ffff007224 */ /* 0x000fc800078e0a0a */
[----:B------:R0:W1:Y:S02]  /*0130*/  F2I.FTZ.U32.TRUNC.NTZ R3, R2 ;  /* 0x0000000200037305 */ /* 0x000064000021f000 */
[----:B0-----:R-:W-:Y:S02]  /*0140*/  IMAD.MOV.U32 R2, RZ, RZ, RZ ;  /* 0x000000ffff027224 */ /* 0x001fe400078e00ff */
[----:B-1----:R-:W-:-:S04]  /*0150*/  IMAD.MOV R6, RZ, RZ, -R3 ;  /* 0x000000ffff067224 */ /* 0x002fc800078e0a03 */
[----:B------:R-:W-:Y:S02]  /*0160*/  IMAD R9, R6, R7, RZ ;  /* 0x0000000706097224 */ /* 0x000fe400078e02ff */
[----:B------:R-:W-:Y:S02]  /*0170*/  IMAD.MOV.U32 R6, RZ, RZ, R8 ;  /* 0x000000ffff067224 */ /* 0x000fe400078e0008 */
[----:B------:R-:W-:Y:S01]  /*0180*/  IMAD.HI.U32 R3, R3, R9, R2 ;  /* 0x0000000903037227 */ /* 0x000fe200078e0002 */
[----:B------:R-:W0:Y:S05]  /*0190*/  LDC R8, c[0x0][0x230] ;  /* 0x00008c00ff087b82 */ /* 0x000e2a0000000800 */
[----:B------:R-:W-:-:S04]  /*01a0*/  IMAD.HI.U32 R3, R3, R6, RZ ;  /* 0x0000000603037227 */ /* 0x000fc800078e00ff */
[----:B------:R-:W-:-:S05]  /*01b0*/  IMAD R0, R3, R0, R6 ;  /* 0x0000000003007224 */ /* 0x000fca00078e0206 */
[----:B------:R-:W-:Y:S01]  /*01c0*/  ISETP.GT.U32.AND P1, PT, R7, R0, PT ;  /* 0x000000000700720c */ /* 0x000fe20003f24070 */
[----:B0-----:R-:W-:-:S12]  /*01d0*/  VIADD R8, R8, 0x7f ;  /* 0x0000007f08087836 */ /* 0x001fd80000000000 */
[----:B------:R-:W-:Y:S02]  /*01e0*/  @!P1 IMAD.IADD R0, R0, 0x1, -R7 ;  /* 0x0000000100009824 */ /* 0x000fe400078e0a07 */
[----:B------:R-:W-:Y:S01]  /*01f0*/  @!P1 VIADD R3, R3, 0x1 ;  /* 0x0000000103039836 */ /* 0x000fe20000000000 */
[----:B------:R-:W-:Y:S02]  /*0200*/  ISETP.NE.AND P1, PT, R4, RZ, PT ;  /* 0x000000ff0400720c */ /* 0x000fe40003f25270 */
[----:B------:R-:W-:Y:S02]  /*0210*/  ISETP.GE.U32.AND P0, PT, R0, R7, PT ;  /* 0x000000070000720c */ /* 0x000fe40003f06070 */
[----:B------:R-:W-:-:S04]  /*0220*/  LOP3.LUT R0, R5, R4, RZ, 0x3c, !PT ;  /* 0x0000000405007212 */ /* 0x000fc800078e3cff */
[----:B------:R-:W-:Y:S01]  /*0230*/  ISETP.GE.AND P2, PT, R0, RZ, PT ;  /* 0x000000ff0000720c */ /* 0x000fe20003f46270 */
[----:B------:R-:W-:-:S06]  /*0240*/  VIADD R0, R30, 0xf ;  /* 0x0000000f1e007836 */ /* 0x000fcc0000000000 */
[----:B------:R-:W-:-:S04]  /*0250*/  @P0 VIADD R3, R3, 0x1 ;  /* 0x0000000103030836 */ /* 0x000fc80000000000 */
[----:B------:R-:W-:Y:S01]  /*0260*/  IMAD.MOV.U32 R2, RZ, RZ, R3 ;  /* 0x000000ffff027224 */ /* 0x000fe200078e0003 */
[----:B------:R-:W-:-:S03]  /*0270*/  SHF.R.S32.HI R3, RZ, 0x1f, R0 ;  /* 0x0000001fff037819 */ /* 0x000fc60000011400 */
[----:B------:R-:W-:Y:S01]  /*0280*/  @!P2 IMAD.MOV R2, RZ, RZ, -R2 ;  /* 0x000000ffff02a224 */ /* 0x000fe200078e0a02 */
[----:B------:R-:W-:Y:S02]  /*0290*/  @!P1 LOP3.LUT R2, RZ, R4, RZ, 0x33, !PT ;  /* 0x00000004ff029212 */ /* 0x000fe400078e33ff */
[----:B------:R-:W-:-:S03]  /*02a0*/  LEA.HI R3, R3, R0, RZ, 0x4 ;  /* 0x0000000003037211 */ /* 0x000fc600078f20ff */
[----:B------:R-:W-:Y:S02]  /*02b0*/  IMAD.SHL.U32 R10, R2, 0x8, RZ ;  /* 0x00000008020a7824 */ /* 0x000fe400078e00ff */
[----:B------:R-:W-:-:S03]  /*02c0*/  IMAD.MOV R2, RZ, RZ, -R2 ;  /* 0x000000ffff027224 */ /* 0x000fc600078e0a02 */
[----:B------:R-:W-:Y:S01]  /*02d0*/  LEA.HI.SX32 R3, R3, -R10, 0x1c ;  /* 0x8000000a03037211 */ /* 0x000fe200078fe2ff */
[----:B------:R-:W-:Y:S02]  /*02e0*/  IMAD R9, R4, R2, R5 ;  /* 0x0000000204097224 */ /* 0x000fe400078e0205 */
[----:B------:R-:W-:Y:S01]  /*02f0*/  IMAD.MOV.U32 R2, RZ, RZ, RZ ;  /* 0x000000ffff027224 */ /* 0x000fe200078e00ff */
[----:B------:R-:W-:-:S04]  /*0300*/  VIMNMX R12, R3, 0x8, PT ;  /* 0x00000008030c7848 */ /* 0x000fc80003fe0100 */
[-C--:B------:R-:W-:Y:S02]  /*0310*/  IABS R6, R12.reuse ;  /* 0x0000000c00067213 */ /* 0x080fe40000000000 */
[----:B------:R-:W-:Y:S02]  /*0320*/  IABS R4, R12 ;  /* 0x0000000c00047213 */ /* 0x000fe40000000000 */
[----:B------:R-:W0:Y:S08]  /*0330*/  I2F.RP R0, R6 ;  /* 0x0000000600007306 */ /* 0x000e300000209400 */
[----:B0-----:R-:W0:Y:S02]  /*0340*/  MUFU.RCP R0, R0 ;  /* 0x0000000000007308 */ /* 0x001e240000001000 */
[----:B0-----:R-:W-:-:S02]  /*0350*/  VIADD R3, R0, 0xffffffe ;  /* 0x0ffffffe00037836 */ /* 0x001fc40000000000 */
[----:B------:R-:W0:Y:S04]  /*0360*/  S2R R0, SR_TID.X ;  /* 0x0000000000007919 */ /* 0x000e280000002100 */
[----:B------:R-:W1:Y:S02]  /*0370*/  F2I.FTZ.U32.TRUNC.NTZ R3, R3 ;  /* 0x0000000300037305 */ /* 0x000e64000021f000 */
[----:B-1----:R-:W-:-:S04]  /*0380*/  IMAD.MOV R7, RZ, RZ, -R3 ;  /* 0x000000ffff077224 */ /* 0x002fc800078e0a03 */
[----:B------:R-:W-:Y:S01]  /*0390*/  IMAD.MOV.U32 R5, RZ, RZ, R7 ;  /* 0x000000ffff057224 */ /* 0x000fe200078e0007 */
[----:B------:R-:W-:-:S03]  /*03a0*/  IABS R7, R9 ;  /* 0x0000000900077213 */ /* 0x000fc60000000000 */
[----:B------:R-:W-:-:S04]  /*03b0*/  IMAD R5, R5, R6, RZ ;  /* 0x0000000605057224 */ /* 0x000fc800078e02ff */
[----:B------:R-:W-:Y:S01]  /*03c0*/  IMAD.HI.U32 R2, R3, R5, R2 ;  /* 0x0000000503027227 */ /* 0x000fe200078e0002 */
[--C-:B0-----:R-:W-:Y:S02]  /*03d0*/  SHF.R.U32.HI R127, RZ, 0x4, R0.reuse ;  /* 0x00000004ff7f7819 */ /* 0x101fe40000011600 */
[----:B------:R-:W-:Y:S01]  /*03e0*/  SHF.R.S32.HI R20, RZ, 0x3, R0 ;  /* 0x00000003ff147819 */ /* 0x000fe20000011400 */
[----:B------:R-:W-:Y:S01]  /*03f0*/  IMAD.MOV R3, RZ, RZ, -R4 ;  /* 0x000000ffff037224 */ /* 0x000fe200078e0a04 */
[----:B------:R-:W-:Y:S01]  /*0400*/  SGXT.U32 R127, R127, 0x2 ;  /* 0x000000027f7f781a */ /* 0x000fe20000000000 */
[----:B------:R-:W-:-:S04]  /*0410*/  IMAD.HI.U32 R2, R2, R7, RZ ;  /* 0x0000000702027227 */ /* 0x000fc800078e00ff */
[----:B------:R-:W-:Y:S02]  /*0420*/  IMAD R3, R2, R3, R7 ;  /* 0x0000000302037224 */ /* 0x000fe400078e0207 */
[----:B------:R-:W-:-:S03]  /*0430*/  IMAD.SHL.U32 R4, R0, 0x4, RZ ;  /* 0x0000000400047824 */ /* 0x000fc600078e00ff */
[----:B------:R-:W-:Y:S02]  /*0440*/  ISETP.GT.U32.AND P1, PT, R6, R3, PT ;  /* 0x000000030600720c */ /* 0x000fe40003f24070 */
[----:B------:R-:W-:Y:S02]  /*0450*/  LOP3.LUT R5, R4, 0x40, RZ, 0xc0, !PT ;  /* 0x0000004004057812 */ /* 0x000fe400078ec0ff */
[----:B------:R-:W-:-:S09]  /*0460*/  LOP3.LUT R4, R0, 0xf, RZ, 0xc0, !PT ;  /* 0x0000000f00047812 */ /* 0x000fd200078ec0ff */
[----:B------:R-:W-:Y:S02]  /*0470*/  @!P1 IMAD.IADD R3, R3, 0x1, -R6 ;  /* 0x0000000103039824 */ /* 0x000fe400078e0a06 */
[----:B------:R-:W-:Y:S01]  /*0480*/  @!P1 VIADD R2, R2, 0x1 ;  /* 0x0000000102029836 */ /* 0x000fe20000000000 */
[----:B------:R-:W-:Y:S02]  /*0490*/  ISETP.NE.AND P1, PT, R12, RZ, PT ;  /* 0x000000ff0c00720c */ /* 0x000fe40003f25270 */
[----:B------:R-:W-:Y:S02]  /*04a0*/  ISETP.GE.U32.AND P0, PT, R3, R6, PT ;  /* 0x000000060300720c */ /* 0x000fe40003f06070 */
[----:B------:R-:W-:-:S04]  /*04b0*/  LOP3.LUT R3, R9, R12, RZ, 0x3c, !PT ;  /* 0x0000000c09037212 */ /* 0x000fc800078e3cff */
[----:B------:R-:W-:-:S07]  /*04c0*/  ISETP.GE.AND P2, PT, R3, RZ, PT ;  /* 0x000000ff0300720c */ /* 0x000fce0003f46270 */
[----:B------:R-:W-:Y:S01]  /*04d0*/  @P0 VIADD R2, R2, 0x1 ;  /* 0x0000000102020836 */ /* 0x000fe20000000000 */
[----:B------:R-:W-:-:S03]  /*04e0*/  ISETP.GT.AND P0, PT, R8, 0x7f, PT ;  /* 0x0000007f0800780c */ /* 0x000fc60003f04270 */
[----:B------:R-:W-:Y:S01]  /*04f0*/  IMAD.MOV.U32 R26, RZ, RZ, R2 ;  /* 0x000000ffff1a7224 */ /* 0x000fe200078e0002 */
[----:B------:R-:W-:-:S03]  /*0500*/  LOP3.LUT R2, R0, 0x20, RZ, 0xc0, !PT ;  /* 0x0000002000027812 */ /* 0x000fc600078ec0ff */
[----:B------:R-:W-:Y:S01]  /*0510*/  @!P2 IMAD.MOV R26, RZ, RZ, -R26 ;  /* 0x000000ffff1aa224 */ /* 0x000fe200078e0a1a */
[----:B------:R-:W-:Y:S02]  /*0520*/  @!P1 LOP3.LUT R26, RZ, R12, RZ, 0x33, !PT ;  /* 0x0000000cff1a9212 */ /* 0x000fe400078e33ff */
[----:B------:R-:W-:-:S03]  /*0530*/  LEA.HI R2, R2, R5, RZ, 0x1c ;  /* 0x0000000502027211 */ /* 0x000fc600078fe0ff */
[----:B------:R-:W-:Y:S01]  /*0540*/  IMAD.MOV R3, RZ, RZ, -R26 ;  /* 0x000000ffff037224 */ /* 0x000fe200078e0a1a */
[----:B------:R-:W-:Y:S01]  /*0550*/  @!P0 CS2R R6, SRZ ;  /* 0x0000000000068805 */ /* 0x000fe2000001ff00 */
[----:B------:R-:W-:Y:S02]  /*0560*/  @!P0 IMAD.SHL.U32 R21, R0, 0x2, RZ ;  /* 0x0000000200158824 */ /* 0x000fe400078e00ff */
[----:B------:R-:W-:Y:S02]  /*0570*/  IMAD R3, R12, R3, R9 ;  /* 0x000000030c037224 */ /* 0x000fe400078e0209 */
[----:B------:R-:W-:Y:S02]  /*0580*/  IMAD.SHL.U32 R26, R26, 0x10, RZ ;  /* 0x000000101a1a7824 */ /* 0x000fe400078e00ff */
[----:B------:R-:W-:-:S04]  /*0590*/  IMAD.IADD R3, R10, 0x1, R3 ;  /* 0x000000010a037824 */ /* 0x000fc800078e0203 */
[----:B------:R-:W-:Y:S01]  /*05a0*/  IMAD R3, R3, 0x10, R4 ;  /* 0x0000001003037824 */ /* 0x000fe200078e0204 */
[----:B------:R-:W-:Y:S01]  /*05b0*/  @!P0 CS2R R4, SRZ ;  /* 0x0000000000048805 */ /* 0x000fe2000001ff00 */
[----:B------:R-:W-:Y:S06]  /*05c0*/  @!P0 BRA `(.L_x_0) ;  /* 0x0000003c00f08947 */ /* 0x000fec0003800000 */
[----:B------:R-:W-:Y:S01]  /*05d0*/  IABS R27, R31 ;  /* 0x0000001f001b7213 */ /* 0x000fe20000000000 */
[C---:B------:R-:W-:Y:S01]  /*05e0*/  VIADD R6, R26.reuse, 0xf ;  /* 0x0000000f1a067836 */ /* 0x040fe20000000000 */
[----:B------:R-:W-:Y:S01]  /*05f0*/  IABS R36, R30 ;  /* 0x0000001e00247213 */ /* 0x000fe20000000000 */
[C---:B------:R-:W-:Y:S01]  /*0600*/  VIADD R29, R26.reuse, 0x9 ;  /* 0x000000091a1d7836 */ /* 0x040fe20000000000 */
[----:B------:R-:W0:Y:S01]  /*0610*/  I2F.RP R7, R27 ;  /* 0x0000001b00077306 */ /* 0x000e220000209400 */
[C---:B------:R-:W-:Y:S01]  /*0620*/  VIADD R35, R26.reuse, 0x7 ;  /* 0x000000071a237836 */ /* 0x040fe20000000000 */
[----:B------:R-:W-:Y:S01]  /*0630*/  IABS R12, R6 ;  /* 0x00000006000c7213 */ /* 0x000fe20000000000 */
[----:B------:R-:W-:Y:S01]  /*0640*/  VIADD R33, R26, 0x8 ;  /* 0x000000081a217836 */ /* 0x000fe20000000000 */
[----:B------:R-:W-:Y:S01]  /*0650*/  ISETP.GE.AND P2, PT, R6, RZ, PT ;  /* 0x000000ff0600720c */ /* 0x000fe20003f46270 */
[C---:B------:R-:W-:Y:S01]  /*0660*/  VIADD R38, R26.reuse, 0x5 ;  /* 0x000000051a267836 */ /* 0x040fe20000000000 */
[----:B------:R-:W-:Y:S01]  /*0670*/  IABS R28, R35 ;  /* 0x00000023001c7213 */ /* 0x000fe20000000000 */
[C---:B------:R-:W-:Y:S01]  /*0680*/  VIADD R37, R26.reuse, 0x6 ;  /* 0x000000061a257836 */ /* 0x040fe20000000000 */
[----:B------:R-:W-:Y:S01]  /*0690*/  IABS R22, R33 ;  /* 0x0000002100167213 */ /* 0x000fe20000000000 */
[C---:B------:R-:W-:Y:S01]  /*06a0*/  VIADD R39, R26.reuse, 0x4 ;  /* 0x000000041a277836 */ /* 0x040fe20000000000 */
[----:B------:R-:W-:Y:S01]  /*06b0*/  IABS R34, R38 ;  /* 0x0000002600227213 */ /* 0x000fe20000000000 */
[C---:B------:R-:W-:Y:S01]  /*06c0*/  VIADD R40, R26.reuse, 0x3 ;  /* 0x000000031a287836 */ /* 0x040fe20000000000 */
[----:B------:R-:W-:Y:S01]  /*06d0*/  IABS R32, R37 ;  /* 0x0000002500207213 */ /* 0x000fe20000000000 */
[C---:B------:R-:W-:Y:S01]  /*06e0*/  VIADD R42, R26.reuse, 0x1 ;  /* 0x000000011a2a7836 */ /* 0x040fe20000000000 */
[----:B------:R-:W-:Y:S01]  /*06f0*/  ULDC UR5, c[0x0][0x23c] ;  /* 0x00008f0000057ab9 */ /* 0x000fe20000000800 */
[----:B0-----:R-:W0:Y:S01]  /*0700*/  MUFU.RCP R7, R7 ;  /* 0x0000000700077308 */ /* 0x001e220000001000 */
[----:B------:R-:W-:Y:S01]  /*0710*/  VIADD R41, R26, 0x2 ;  /* 0x000000021a297836 */ /* 0x000fe20000000000 */
[----:B------:R-:W-:Y:S01]  /*0720*/  ULDC UR6, c[0x0][0x240] ;  /* 0x0000900000067ab9 */ /* 0x000fe20000000800 */
[----:B------:R-:W-:Y:S01]  /*0730*/  ULDC UR7, c[0x0][0x234] ;  /* 0x00008d0000077ab9 */ /* 0x000fe20000000800 */
[----:B------:R-:W-:Y:S01]  /*0740*/  ULDC.64 UR10, c[0x0][0x210] ;  /* 0x00008400000a7ab9 */ /* 0x000fe20000000a00 */
[----:B------:R-:W-:-:S02]  /*0750*/  LOP3.LUT R71, R127, 0x78, RZ, 0xfc, !PT ;  /* 0x000000787f477812 */ /* 0x000fc400078efcff */
[C---:B------:R-:W-:Y:S02]  /*0760*/  LOP3.LUT R73, R127.reuse, 0x74, RZ, 0xfc, !PT ;  /* 0x000000747f497812 */ /* 0x040fe400078efcff */
[C---:B------:R-:W-:Y:S02]  /*0770*/  LOP3.LUT R75, R127.reuse, 0x70, RZ, 0xfc, !PT ;  /* 0x000000707f4b7812 */ /* 0x040fe400078efcff */
[C---:B------:R-:W-:Y:S02]  /*0780*/  LOP3.LUT R77, R127.reuse, 0x6c, RZ, 0xfc, !PT ;  /* 0x0000006c7f4d7812 */ /* 0x040fe400078efcff */
[C---:B------:R-:W-:Y:S02]  /*0790*/  LOP3.LUT R79, R127.reuse, 0x68, RZ, 0xfc, !PT ;  /* 0x000000687f4f7812 */ /* 0x040fe400078efcff */
[----:B------:R-:W-:Y:S01]  /*07a0*/  LOP3.LUT R81, R127, 0x64, RZ, 0xfc, !PT ;  /* 0x000000647f517812 */ /* 0x000fe200078efcff */
[----:B0-----:R-:W-:Y:S01]  /*07b0*/  VIADD R4, R7, 0xffffffe ;  /* 0x0ffffffe07047836 */ /* 0x001fe20000000000 */
[----:B------:R-:W-:-:S02]  /*07c0*/  LOP3.LUT R83, R127, 0x60, RZ, 0xfc, !PT ;  /* 0x000000607f537812 */ /* 0x000fc400078efcff */
[C---:B------:R-:W-:Y:S01]  /*07d0*/  LOP3.LUT R85, R127.reuse, 0x5c, RZ, 0xfc, !PT ;  /* 0x0000005c7f557812 */ /* 0x040fe200078efcff */
[----:B------:R0:W1:Y:S01]  /*07e0*/  F2I.FTZ.U32.TRUNC.NTZ R5, R4 ;  /* 0x0000000400057305 */ /* 0x000062000021f000 */
[C---:B------:R-:W-:Y:S02]  /*07f0*/  LOP3.LUT R87, R127.reuse, 0x58, RZ, 0xfc, !PT ;  /* 0x000000587f577812 */ /* 0x040fe400078efcff */
[C---:B------:R-:W-:Y:S02]  /*0800*/  LOP3.LUT R89, R127.reuse, 0x54, RZ, 0xfc, !PT ;  /* 0x000000547f597812 */ /* 0x040fe400078efcff */
[C---:B------:R-:W-:Y:S02]  /*0810*/  LOP3.LUT R91, R127.reuse, 0x50, RZ, 0xfc, !PT ;  /* 0x000000507f5b7812 */ /* 0x040fe400078efcff */
[C---:B------:R-:W-:Y:S01]  /*0820*/  LOP3.LUT R93, R127.reuse, 0x4c, RZ, 0xfc, !PT ;  /* 0x0000004c7f5d7812 */ /* 0x040fe200078efcff */
[----:B0-----:R-:W-:Y:S01]  /*0830*/  IMAD.MOV.U32 R4, RZ, RZ, RZ ;  /* 0x000000ffff047224 */ /* 0x001fe200078e00ff */
[----:B------:R-:W-:-:S02]  /*0840*/  LOP3.LUT R95, R127, 0x48, RZ, 0xfc, !PT ;  /* 0x000000487f5f7812 */ /* 0x000fc400078efcff */
[C---:B------:R-:W-:Y:S02]  /*0850*/  LOP3.LUT R97, R127.reuse, 0x44, RZ, 0xfc, !PT ;  /* 0x000000447f617812 */ /* 0x040fe400078efcff */
[C---:B------:R-:W-:Y:S01]  /*0860*/  LOP3.LUT R99, R127.reuse, 0x40, RZ, 0xfc, !PT ;  /* 0x000000407f637812 */ /* 0x040fe200078efcff */
[--C-:B-1----:R-:W-:Y:S01]  /*0870*/  IMAD.MOV R10, RZ, RZ, -R5.reuse ;  /* 0x000000ffff0a7224 */ /* 0x102fe200078e0a05 */
[C---:B------:R-:W-:Y:S02]  /*0880*/  LOP3.LUT R101, R127.reuse, 0x38, RZ, 0xfc, !PT ;  /* 0x000000387f657812 */ /* 0x040fe400078efcff */
[C---:B------:R-:W-:Y:S01]  /*0890*/  LOP3.LUT R103, R127.reuse, 0x34, RZ, 0xfc, !PT ;  /* 0x000000347f677812 */ /* 0x040fe200078efcff */
[----:B------:R-:W-:Y:S01]  /*08a0*/  IMAD R9, R10, R27, RZ ;  /* 0x0000001b0a097224 */ /* 0x000fe200078e02ff */
[C---:B------:R-:W-:Y:S01]  /*08b0*/  LOP3.LUT R105, R127.reuse, 0x30, RZ, 0xfc, !PT ;  /* 0x000000307f697812 */ /* 0x040fe200078efcff */
[----:B------:R-:W0:Y:S01]  /*08c0*/  I2F.RP R10, R36 ;  /* 0x00000024000a7306 */ /* 0x000e220000209400 */
[----:B------:R-:W-:Y:S01]  /*08d0*/  LOP3.LUT R107, R127, 0x2c, RZ, 0xfc, !PT ;  /* 0x0000002c7f6b7812 */ /* 0x000fe200078efcff */
[----:B------:R-:W-:Y:S01]  /*08e0*/  IMAD.HI.U32 R7, R5, R9, R4 ;  /* 0x0000000905077227 */ /* 0x000fe200078e0004 */
[----:B------:R-:W-:-:S02]  /*08f0*/  LOP3.LUT R109, R127, 0x28, RZ, 0xfc, !PT ;  /* 0x000000287f6d7812 */ /* 0x000fc400078efcff */
[C---:B------:R-:W-:Y:S01]  /*0900*/  LOP3.LUT R111, R127.reuse, 0x24, RZ, 0xfc, !PT ;  /* 0x000000247f6f7812 */ /* 0x040fe200078efcff */
[C---:B------:R-:W-:Y:S01]  /*0910*/  VIADD R5, R26.reuse, 0xe ;  /* 0x0000000e1a057836 */ /* 0x040fe20000000000 */
[----:B------:R-:W-:Y:S01]  /*0920*/  LOP3.LUT R113, R127, 0x20, RZ, 0xfc, !PT ;  /* 0x000000207f717812 */ /* 0x000fe200078efcff */
[----:B------:R-:W-:Y:S01]  /*0930*/  IMAD.HI.U32 R4, R7, R12, RZ ;  /* 0x0000000c07047227 */ /* 0x000fe200078e00ff */
[----:B------:R-:W-:Y:S02]  /*0940*/  LOP3.LUT R115, R127, 0x1c, RZ, 0xfc, !PT ;  /* 0x0000001c7f737812 */ /* 0x000fe400078efcff */
[----:B------:R-:W-:Y:S01]  /*0950*/  IABS R11, R5 ;  /* 0x00000005000b7213 */ /* 0x000fe20000000000 */
[----:B------:R-:W-:Y:S01]  /*0960*/  IMAD.MOV R4, RZ, RZ, -R4 ;  /* 0x000000ffff047224 */ /* 0x000fe200078e0a04 */
[----:B------:R-:W-:Y:S01]  /*0970*/  ISETP.GE.AND P3, PT, R5, RZ, PT ;  /* 0x000000ff0500720c */ /* 0x000fe20003f66270 */
[----:B0-----:R-:W0:Y:S02]  /*0980*/  MUFU.RCP R10, R10 ;  /* 0x0000000a000a7308 */ /* 0x001e240000001000 */
[----:B------:R-:W-:Y:S01]  /*0990*/  IMAD R9, R27, R4, R12 ;  /* 0x000000041b097224 */ /* 0x000fe200078e020c */
[C---:B------:R-:W-:Y:S01]  /*09a0*/  LOP3.LUT R117, R127.reuse, 0x18, RZ, 0xfc, !PT ;  /* 0x000000187f757812 */ /* 0x040fe200078efcff */
[----:B------:R-:W-:Y:S01]  /*09b0*/  IMAD.MOV.U32 R12, RZ, RZ, R11 ;  /* 0x000000ffff0c7224 */ /* 0x000fe200078e000b */
[----:B------:R-:W-:Y:S01]  /*09c0*/  LOP3.LUT R119, R127, 0x14, RZ, 0xfc, !PT ;  /* 0x000000147f777812 */ /* 0x000fe200078efcff */
[----:B------:R-:W-:Y:S01]  /*09d0*/  VIADD R11, R26, 0xb ;  /* 0x0000000b1a0b7836 */ /* 0x000fe20000000000 */
[----:B------:R-:W-:Y:S01]  /*09e0*/  ISETP.GT.U32.AND P0, PT, R27, R9, PT ;  /* 0x000000091b00720c */ /* 0x000fe20003f04070 */
[----:B------:R-:W-:Y:S01]  /*09f0*/  IMAD.HI.U32 R4, R7, R12, RZ ;  /* 0x0000000c07047227 */ /* 0x000fe200078e00ff */
[----:B------:R-:W-:-:S02]  /*0a00*/  LOP3.LUT R121, R127, 0x10, RZ, 0xfc, !PT ;  /* 0x000000107f797812 */ /* 0x000fc400078efcff */
[----:B------:R-:W-:Y:S01]  /*0a10*/  ISETP.GE.AND P1, PT, R11, RZ, PT ;  /* 0x000000ff0b00720c */ /* 0x000fe20003f26270 */
[----:B------:R-:W-:Y:S01]  /*0a20*/  IMAD.MOV R4, RZ, RZ, -R4 ;  /* 0x000000ffff047224 */ /* 0x000fe200078e0a04 */
[----:B------:R-:W-:Y:S02]  /*0a30*/  IABS R16, R11 ;  /* 0x0000000b00107213 */ /* 0x000fe40000000000 */
[----:B------:R-:W-:Y:S01]  /*0a40*/  LOP3.LUT R123, R127, 0xc, RZ, 0xfc, !PT ;  /* 0x0000000c7f7b7812 */ /* 0x000fe200078efcff */
[----:B------:R-:W-:Y:S01]  /*0a50*/  IMAD R6, R27, R4, R12 ;  /* 0x000000041b067224 */ /* 0x000fe200078e020c */
[C---:B------:R-:W-:Y:S01]  /*0a60*/  LOP3.LUT R125, R127.reuse, 0x8, RZ, 0xfc, !PT ;  /* 0x000000087f7d7812 */ /* 0x040fe200078efcff */
[----:B------:R-:W-:Y:S01]  /*0a70*/  VIADD R4, R26, 0xd ;  /* 0x0000000d1a047836 */ /* 0x000fe20000000000 */
[----:B------:R-:W-:Y:S01]  /*0a80*/  LOP3.LUT R129, R127, 0x4, RZ, 0xfc, !PT ;  /* 0x000000047f817812 */ /* 0x000fe200078efcff */
[----:B0-----:R-:W-:Y:S01]  /*0a90*/  VIADD R5, R10, 0xffffffe ;  /* 0x0ffffffe0a057836 */ /* 0x001fe20000000000 */
[----:B------:R-:W-:Y:S01]  /*0aa0*/  ISETP.GT.U32.AND P5, PT, R27, R6, PT ;  /* 0x000000061b00720c */ /* 0x000fe20003fa4070 */
[----:B------:R-:W-:Y:S01]  /*0ab0*/  VIADD R10, R26, 0xc ;  /* 0x0000000c1a0a7836 */ /* 0x000fe20000000000 */
[----:B------:R-:W-:Y:S01]  /*0ac0*/  ISETP.GE.AND P6, PT, R4, RZ, PT ;  /* 0x000000ff0400720c */ /* 0x000fe20003fc6270 */
[----:B------:R-:W-:Y:S01]  /*0ad0*/  @!P0 IMAD.IADD R9, R9, 0x1, -R27 ;  /* 0x0000000109098824 */ /* 0x000fe200078e0a1b */
[----:B------:R-:W-:Y:S01]  /*0ae0*/  IABS R4, R4 ;  /* 0x0000000400047213 */ /* 0x000fe20000000000 */
[----:B------:R-:W0:Y:S01]  /*0af0*/  F2I.FTZ.U32.TRUNC.NTZ R5, R5 ;  /* 0x0000000500057305 */ /* 0x000e22000021f000 */
[----:B------:R-:W-:Y:S01]  /*0b00*/  ISETP.GE.AND P4, PT, R10, RZ, PT ;  /* 0x000000ff0a00720c */ /* 0x000fe20003f86270 */
[----:B------:R-:W-:Y:S01]  /*0b10*/  VIADD R12, R26, 0xa ;  /* 0x0000000a1a0c7836 */ /* 0x000fe20000000000 */
[----:B------:R-:W-:Y:S01]  /*0b20*/  IABS R14, R10 ;  /* 0x0000000a000e7213 */ /* 0x000fe20000000000 */
[----:B------:R-:W-:Y:S01]  /*0b30*/  IMAD.MOV.U32 R10, RZ, RZ, R4 ;  /* 0x000000ffff0a7224 */ /* 0x000fe200078e0004 */
[----:B------:R-:W-:-:S02]  /*0b40*/  ISETP.GT.U32.AND P0, PT, R27, R9, PT ;  /* 0x000000091b00720c */ /* 0x000fc40003f04070 */
[----:B------:R-:W-:Y:S01]  /*0b50*/  IABS R18, R12 ;  /* 0x0000000c00127213 */ /* 0x000fe20000000000 */
[----:B------:R-:W-:Y:S01]  /*0b60*/  @!P5 IMAD.IADD R6, R6, 0x1, -R27 ;  /* 0x000000010606d824 */ /* 0x000fe200078e0a1b */
[C---:B------:R-:W-:Y:S01]  /*0b70*/  LEA.HI R131, R0.reuse, 0x7c, RZ, 0x1c ;  /* 0x0000007c00837811 */ /* 0x040fe200078fe0ff */
[----:B------:R-:W-:Y:S01]  /*0b80*/  IMAD.HI.U32 R4, R7, R10, RZ ;  /* 0x0000000a07047227 */ /* 0x000fe200078e00ff */
[----:B------:R-:W-:Y:S02]  /*0b90*/  LEA.HI R133, R0, 0x3c, RZ, 0x1c ;  /* 0x0000003c00857811 */ /* 0x000fe400078fe0ff */
[----:B------:R-:W-:Y:S01]  /*0ba0*/  ISETP.GT.U32.AND P5, PT, R27, R6, PT ;  /* 0x000000061b00720c */ /* 0x000fe20003fa4070 */
[----:B------:R-:W-:Y:S02]  /*0bb0*/  IMAD.MOV R11, RZ, RZ, -R4 ;  /* 0x000000ffff0b7224 */ /* 0x000fe400078e0a04 */
[----:B------:R-:W-:-:S04]  /*0bc0*/  IMAD.HI.U32 R4, R7, R14, RZ ;  /* 0x0000000e07047227 */ /* 0x000fc800078e00ff */
[C---:B------:R-:W-:Y:S02]  /*0bd0*/  IMAD R10, R27.reuse, R11, R10 ;  /* 0x0000000b1b0a7224 */ /* 0x040fe400078e020a */
[----:B0-----:R-:W-:Y:S02]  /*0be0*/  IMAD.MOV R15, RZ, RZ, -R5 ;  /* 0x000000ffff0f7224 */ /* 0x001fe400078e0a05 */
[----:B------:R-:W-:Y:S02]  /*0bf0*/  IMAD.MOV R13, RZ, RZ, -R4 ;  /* 0x000000ffff0d7224 */ /* 0x000fe400078e0a04 */
[----:B------:R-:W-:Y:S01]  /*0c00*/  @!P5 IMAD.IADD R6, R6, 0x1, -R27 ;  /* 0x000000010606d824 */ /* 0x000fe200078e0a1b */
[----:B------:R-:W-:Y:S01]  /*0c10*/  ISETP.GT.U32.AND P5, PT, R27, R10, PT ;  /* 0x0000000a1b00720c */ /* 0x000fe20003fa4070 */
[----:B------:R-:W-:Y:S02]  /*0c20*/  IMAD R15, R15, R36, RZ ;  /* 0x000000240f0f7224 */ /* 0x000fe400078e02ff */
[----:B------:R-:W-:-:S02]  /*0c30*/  IMAD.MOV.U32 R4, RZ, RZ, RZ ;  /* 0x000000ffff047224 */ /* 0x000fc400078e00ff */
[----:B------:R-:W-:-:S04]  /*0c40*/  IMAD.HI.U32 R11, R7, R16, RZ ;  /* 0x00000010070b7227 */ /* 0x000fc800078e00ff */
[----:B------:R-:W-:-:S04]  /*0c50*/  IMAD.HI.U32 R24, R5, R15, R4 ;  /* 0x0000000f05187227 */ /* 0x000fc800078e0004 */
[--C-:B------:R-:W-:Y:S02]  /*0c60*/  @!P5 IMAD.IADD R10, R10, 0x1, -R27.reuse ;  /* 0x000000010a0ad824 */ /* 0x100fe400078e0a1b */
[----:B------:R-:W-:Y:S02]  /*0c70*/  IMAD R4, R27, R13, R14 ;  /* 0x0000000d1b047224 */ /* 0x000fe400078e020e */
[----:B------:R-:W-:Y:S01]  /*0c80*/  @!P0 IMAD.IADD R9, R9, 0x1, -R27 ;  /* 0x0000000109098824 */ /* 0x000fe200078e0a1b */
[----:B------:R-:W-:Y:S01]  /*0c90*/  ISETP.GT.U32.AND P5, PT, R27, R10, PT ;  /* 0x0000000a1b00720c */ /* 0x000fe20003fa4070 */
[----:B------:R-:W-:Y:S01]  /*0ca0*/  IMAD.MOV R11, RZ, RZ, -R11 ;  /* 0x000000ffff0b7224 */ /* 0x000fe200078e0a0b */
[----:B------:R-:W-:Y:S01]  /*0cb0*/  ISETP.GE.AND P0, PT, R12, RZ, PT ;  /* 0x000000ff0c00720c */ /* 0x000fe20003f06270 */
[----:B------:R-:W-:-:S04]  /*0cc0*/  IMAD.HI.U32 R12, R7, R18, RZ ;  /* 0x00000012070c7227 */ /* 0x000fc800078e00ff */
[----:B------:R-:W-:Y:S02]  /*0cd0*/  IMAD.MOV R12, RZ, RZ, -R12 ;  /* 0x000000ffff0c7224 */ /* 0x000fe400078e0a0c */
[C---:B------:R-:W-:Y:S02]  /*0ce0*/  IMAD R5, R27.reuse, R11, R16 ;  /* 0x0000000b1b057224 */ /* 0x040fe400078e0210 */
[C---:B------:R-:W-:Y:S01]  /*0cf0*/  IMAD R12, R27.reuse, R12, R18 ;  /* 0x0000000c1b0c7224 */ /* 0x040fe200078e0212 */
[----:B------:R-:W-:Y:S01]  /*0d00*/  IABS R18, R29 ;  /* 0x0000001d00127213 */ /* 0x000fe20000000000 */
[----:B------:R-:W-:Y:S01]  /*0d10*/  @!P5 IMAD.IADD R10, R10, 0x1, -R27 ;  /* 0x000000010a0ad824 */ /* 0x000fe200078e0a1b */
[----:B------:R-:W-:Y:S01]  /*0d20*/  ISETP.GT.U32.AND P5, PT, R27, R4, PT ;  /* 0x000000041b00720c */ /* 0x000fe20003fa4070 */
[----:B------:R-:W-:-:S04]  /*0d30*/  IMAD.HI.U32 R14, R7, R28, RZ ;  /* 0x0000001c070e7227 */ /* 0x000fc800078e00ff */
[----:B------:R-:W-:-:S04]  /*0d40*/  IMAD.HI.U32 R11, R7, R18, RZ ;  /* 0x00000012070b7227 */ /* 0x000fc800078e00ff */
[----:B------:R-:W-:Y:S02]  /*0d50*/  IMAD.MOV R11, RZ, RZ, -R11 ;  /* 0x000000ffff0b7224 */ /* 0x000fe400078e0a0b */
[----:B------:R-:W-:Y:S02]  /*0d60*/  IMAD.MOV R17, RZ, RZ, -R14 ;  /* 0x000000ffff117224 */ /* 0x000fe400078e0a0e */
[----:B------:R-:W-:Y:S01]  /*0d70*/  @!P5 IMAD.IADD R4, R4, 0x1, -R27 ;  /* 0x000000010404d824 */ /* 0x000fe200078e0a1b */
[C---:B------:R-:W-:Y:S01]  /*0d80*/  ISETP.GT.U32.AND P5, PT, R27.reuse, R5, PT ;  /* 0x000000051b00720c */ /* 0x040fe20003fa4070 */
[C---:B------:R-:W-:Y:S02]  /*0d90*/  IMAD R14, R27.reuse, R11, R18 ;  /* 0x0000000b1b0e7224 */ /* 0x040fe400078e0212 */
[----:B------:R-:W-:Y:S02]  /*0da0*/  IMAD.MOV.U32 R11, RZ, RZ, R6 ;  /* 0x000000ffff0b7224 */ /* 0x000fe400078e0006 */
[----:B------:R-:W-:Y:S01]  /*0db0*/  @!P2 IMAD.MOV R9, RZ, RZ, -R9 ;  /* 0x000000ffff09a224 */ /* 0x000fe200078e0a09 */
[----:B------:R-:W-:Y:S01]  /*0dc0*/  ISETP.GT.U32.AND P2, PT, R27, R4, PT ;  /* 0x000000041b00720c */ /* 0x000fe20003f44070 */
[----:B------:R-:W-:-:S02]  /*0dd0*/  @!P3 IMAD.MOV R11, RZ, RZ, -R11 ;  /* 0x000000ffff0bb224 */ /* 0x000fc400078e0a0b */
[----:B------:R-:W-:-:S04]  /*0de0*/  IMAD.HI.U32 R13, R7, R22, RZ ;  /* 0x00000016070d7227 */ /* 0x000fc800078e00ff */
[----:B------:R-:W-:Y:S01]  /*0df0*/  @!P5 IMAD.IADD R5, R5, 0x1, -R27 ;  /* 0x000000010505d824 */ /* 0x000fe200078e0a1b */
[----:B------:R-:W-:Y:S01]  /*0e00*/  ISETP.GT.U32.AND P5, PT, R27, R12, PT ;  /* 0x0000000c1b00720c */ /* 0x000fe20003fa4070 */
[----:B------:R-:W-:-:S03]  /*0e10*/  IMAD.HI.U32 R16, R7, R34, RZ ;  /* 0x0000002207107227 */ /* 0x000fc600078e00ff */
[C---:B------:R-:W-:Y:S01]  /*0e20*/  ISETP.GT.U32.AND P3, PT, R27.reuse, R5, PT ;  /* 0x000000051b00720c */ /* 0x040fe20003f64070 */
[----:B------:R-:W-:Y:S01]  /*0e30*/  @!P6 IMAD.MOV R10, RZ, RZ, -R10 ;  /* 0x000000ffff0ae224 */ /* 0x000fe200078e0a0a */
[----:B------:R-:W-:Y:S01]  /*0e40*/  ISETP.GT.U32.AND P6, PT, R27, R14, PT ;  /* 0x0000000e1b00720c */ /* 0x000fe20003fc4070 */
[----:B------:R-:W-:-:S04]  /*0e50*/  IMAD.HI.U32 R15, R7, R32, RZ ;  /* 0x00000020070f7227 */ /* 0x000fc800078e00ff */
[----:B------:R-:W-:Y:S02]  /*0e60*/  IMAD.MOV R13, RZ, RZ, -R13 ;  /* 0x000000ffff0d7224 */ /* 0x000fe400078e0a0d */
[----:B------:R-:W-:Y:S02]  /*0e70*/  IMAD.MOV R21, RZ, RZ, -R16 ;  /* 0x000000ffff157224 */ /* 0x000fe400078e0a10 */
[C---:B------:R-:W-:Y:S01]  /*0e80*/  IMAD R16, R27.reuse, R17, R28 ;  /* 0x000000111b107224 */ /* 0x040fe200078e021c */
[----:B------:R-:W-:Y:S01]  /*0e90*/  IABS R28, R40 ;  /* 0x00000028001c7213 */ /* 0x000fe20000000000 */
[----:B------:R-:W-:Y:S02]  /*0ea0*/  IMAD.MOV R19, RZ, RZ, -R15 ;  /* 0x000000ffff137224 */ /* 0x000fe400078e0a0f */
[----:B------:R-:W-:Y:S01]  /*0eb0*/  IMAD R15, R27, R13, R22 ;  /* 0x0000000d1b0f7224 */ /* 0x000fe200078e0216 */
[----:B------:R-:W-:Y:S01]  /*0ec0*/  IABS R22, R39 ;  /* 0x0000002700167213 */ /* 0x000fe20000000000 */
[--C-:B------:R-:W-:Y:S01]  /*0ed0*/  @!P3 IMAD.IADD R5, R5, 0x1, -R27.reuse ;  /* 0x000000010505b824 */ /* 0x100fe200078e0a1b */
[C---:B------:R-:W-:Y:S01]  /*0ee0*/  ISETP.GT.U32.AND P3, PT, R27.reuse, R16, PT ;  /* 0x000000101b00720c */ /* 0x040fe20003f64070 */
[----:B------:R-:W-:Y:S01]  /*0ef0*/  IMAD R18, R27, R21, R34 ;  /* 0x000000151b127224 */ /* 0x000fe200078e0222 */
[----:B------:R-:W-:Y:S01]  /*0f00*/  IABS R34, R42 ;  /* 0x0000002a00227213 */ /* 0x000fe20000000000 */
[----:B------:R-:W-:-:S02]  /*0f10*/  @!P5 IMAD.IADD R12, R12, 0x1, -R27 ;  /* 0x000000010c0cd824 */ /* 0x000fc400078e0a1b */
[C---:B------:R-:W-:Y:S01]  /*0f20*/  IMAD R17, R27.reuse, R19, R32 ;  /* 0x000000131b117224 */ /* 0x040fe200078e0220 */
[----:B------:R-:W-:Y:S01]  /*0f30*/  IABS R32, R41 ;  /* 0x0000002900207213 */ /* 0x000fe20000000000 */
[----:B------:R-:W-:Y:S01]  /*0f40*/  @!P2 IMAD.IADD R4, R4, 0x1, -R27 ;  /* 0x000000010404a824 */ /* 0x000fe200078e0a1b */
[----:B------:R-:W-:Y:S01]  /*0f50*/  ISETP.GT.U32.AND P2, PT, R27, R15, PT ;  /* 0x0000000f1b00720c */ /* 0x000fe20003f44070 */
[----:B------:R-:W-:Y:S01]  /*0f60*/  IMAD.HI.U32 R13, R7, R22, RZ ;  /* 0x00000016070d7227 */ /* 0x000fe200078e00ff */
[----:B------:R-:W-:-:S03]  /*0f70*/  ISETP.GT.U32.AND P5, PT, R27, R17, PT ;  /* 0x000000111b00720c */ /* 0x000fc60003fa4070 */
[----:B------:R-:W-:-:S04]  /*0f80*/  IMAD.HI.U32 R6, R7, R28, RZ ;  /* 0x0000001c07067227 */ /* 0x000fc800078e00ff */
[----:B------:R-:W-:Y:S01]  /*0f90*/  @!P6 IMAD.IADD R14, R14, 0x1, -R27 ;  /* 0x000000010e0ee824 */ /* 0x000fe200078e0a1b */
[----:B------:R-:W-:Y:S01]  /*0fa0*/  ISETP.GT.U32.AND P6, PT, R27, R12, PT ;  /* 0x0000000c1b00720c */ /* 0x000fe20003fc4070 */
[----:B------:R-:W-:-:S04]  /*0fb0*/  IMAD.HI.U32 R21, R7, R34, RZ ;  /* 0x0000002207157227 */ /* 0x000fc800078e00ff */
[----:B------:R-:W-:-:S04]  /*0fc0*/  IMAD.HI.U32 R19, R7, R32, RZ ;  /* 0x0000002007137227 */ /* 0x000fc800078e00ff */
[----:B------:R-:W-:Y:S02]  /*0fd0*/  IMAD.MOV R13, RZ, RZ, -R13 ;  /* 0x000000ffff0d7224 */ /* 0x000fe400078e0a0d */
[----:B------:R-:W-:Y:S02]  /*0fe0*/  IMAD.MOV R23, RZ, RZ, -R6 ;  /* 0x000000ffff177224 */ /* 0x000fe400078e0a06 */
[----:B------:R-:W-:Y:S02]  /*0ff0*/  IMAD.MOV R21, RZ, RZ, -R21 ;  /* 0x000000ffff157224 */ /* 0x000fe400078e0a15 */
[----:B------:R-:W-:Y:S02]  /*1000*/  IMAD.MOV R25, RZ, RZ, -R19 ;  /* 0x000000ffff197224 */ /* 0x000fe400078e0a13 */
[C---:B------:R-:W-:Y:S02]  /*1010*/  IMAD R6, R27.reuse, R13, R22 ;  /* 0x0000000d1b067224 */ /* 0x040fe400078e0216 */
[----:B------:R-:W-:Y:S01]  /*1020*/  IMAD R19, R27, R23, R28 ;  /* 0x000000171b137224 */ /* 0x000fe200078e021c */
[----:B------:R-:W-:Y:S01]  /*1030*/  LOP3.LUT R28, R0, 0x7, RZ, 0xc0, !PT ;  /* 0x00000007001c7812 */ /* 0x000fe200078ec0ff */
[----:B------:R-:W-:-:S02]  /*1040*/  IMAD.MOV.U32 R13, RZ, RZ, R4 ;  /* 0x000000ffff0d7224 */ /* 0x000fc400078e0004 */
[--C-:B------:R-:W-:Y:S02]  /*1050*/  @!P3 IMAD.IADD R16, R16, 0x1, -R27.reuse ;  /* 0x000000011010b824 */ /* 0x100fe400078e0a1b */
[----:B------:R-:W-:Y:S01]  /*1060*/  IMAD R23, R27, R21, R34 ;  /* 0x000000151b177224 */ /* 0x000fe200078e0222 */
[----:B------:R-:W-:Y:S01]  /*1070*/  IABS R21, R26 ;  /* 0x0000001a00157213 */ /* 0x000fe20000000000 */
[----:B------:R-:W-:Y:S01]  /*1080*/  @!P2 IMAD.IADD R15, R15, 0x1, -R27 ;  /* 0x000000010f0fa824 */ /* 0x000fe200078e0a1b */
[C---:B------:R-:W-:Y:S01]  /*1090*/  ISETP.GT.U32.AND P2, PT, R27.reuse, R14, PT ;  /* 0x0000000e1b00720c */ /* 0x040fe20003f44070 */
[----:B------:R-:W-:Y:S01]  /*10a0*/  @!P4 IMAD.MOV R13, RZ, RZ, -R13 ;  /* 0x000000ffff0dc224 */ /* 0x000fe200078e0a0d */
[C---:B------:R-:W-:Y:S01]  /*10b0*/  ISETP.GT.U32.AND P4, PT, R27.reuse, R16, PT ;  /* 0x000000101b00720c */ /* 0x040fe20003f84070 */
[----:B------:R-:W-:Y:S01]  /*10c0*/  @!P6 IMAD.IADD R12, R12, 0x1, -R27 ;  /* 0x000000010c0ce824 */ /* 0x000fe200078e0a1b */
[C---:B------:R-:W-:Y:S01]  /*10d0*/  ISETP.GT.U32.AND P6, PT, R27.reuse, R18, PT ;  /* 0x000000121b00720c */ /* 0x040fe20003fc4070 */
[----:B------:R-:W-:Y:S01]  /*10e0*/  IMAD.MOV.U32 R4, RZ, RZ, R21 ;  /* 0x000000ffff047224 */ /* 0x000fe200078e0015 */
[C---:B------:R-:W-:Y:S01]  /*10f0*/  ISETP.GT.U32.AND P3, PT, R27.reuse, R15, PT ;  /* 0x0000000f1b00720c */ /* 0x040fe20003f64070 */
[----:B------:R-:W-:Y:S01]  /*1100*/  IMAD R22, R27, R25, R32 ;  /* 0x000000191b167224 */ /* 0x000fe200078e0220 */
[----:B------:R-:W-:Y:S01]  /*1110*/  IABS R25, R3 ;  /* 0x0000000300197213 */ /* 0x000fe20000000000 */
[----:B------:R-:W-:-:S04]  /*1120*/  IMAD.HI.U32 R7, R7, R4, RZ ;  /* 0x0000000407077227 */ /* 0x000fc800078e00ff */
[----:B------:R-:W-:Y:S02]  /*1130*/  @!P5 IMAD.IADD R17, R17, 0x1, -R27 ;  /* 0x000000011111d824 */ /* 0x000fe400078e0a1b */
[----:B------:R-:W-:-:S03]  /*1140*/  IMAD.HI.U32 R24, R24, R25, RZ ;  /* 0x0000001918187227 */ /* 0x000fc600078e00ff */
[C---:B------:R-:W-:Y:S01]  /*1150*/  ISETP.GT.U32.AND P5, PT, R27.reuse, R17, PT ;  /* 0x000000111b00720c */ /* 0x040fe20003fa4070 */
[----:B------:R-:W-:Y:S02]  /*1160*/  IMAD.MOV R7, RZ, RZ, -R7 ;  /* 0x000000ffff077224 */ /* 0x000fe400078e0a07 */
[--C-:B------:R-:W-:Y:S01]  /*1170*/  @!P4 IMAD.IADD R16, R16, 0x1, -R27.reuse ;  /* 0x000000011010c824 */ /* 0x100fe200078e0a1b */
[C---:B------:R-:W-:Y:S01]  /*1180*/  ISETP.GT.U32.AND P4, PT, R27.reuse, R22, PT ;  /* 0x000000161b00720c */ /* 0x040fe20003f84070 */
[----:B------:R-:W-:Y:S02]  /*1190*/  IMAD.MOV R21, RZ, RZ, -R24 ;  /* 0x000000ffff157224 */ /* 0x000fe400078e0a18 */
[----:B------:R-:W-:Y:S01]  /*11a0*/  IMAD R24, R27, R7, R4 ;  /* 0x000000071b187224 */ /* 0x000fe200078e0204 */
[----:B------:R-:W-:Y:S01]  /*11b0*/  SHF.R.U32.HI R4, RZ, 0x2, R0 ;  /* 0x00000002ff047819 */ /* 0x000fe20000011600 */
[----:B------:R-:W-:Y:S01]  /*11c0*/  @!P6 IMAD.IADD R18, R18, 0x1, -R27 ;  /* 0x000000011212e824 */ /* 0x000fe200078e0a1b */
[----:B------:R-:W-:Y:S01]  /*11d0*/  ISETP.GE.AND P6, PT, R29, RZ, PT ;  /* 0x000000ff1d00720c */ /* 0x000fe20003fc6270 */
[----:B------:R-:W-:Y:S01]  /*11e0*/  IMAD.MOV.U32 R7, RZ, RZ, R5 ;  /* 0x000000ffff077224 */ /* 0x000fe200078e0005 */
[----:B------:R-:W-:Y:S01]  /*11f0*/  SGXT.U32 R4, R4, 0x3 ;  /* 0x000000030404781a */ /* 0x000fe20000000000 */
[--C-:B------:R-:W-:Y:S01]  /*1200*/  @!P2 IMAD.IADD R14, R14, 0x1, -R27.reuse ;  /* 0x000000010e0ea824 */ /* 0x100fe200078e0a1b */
[----:B------:R-:W-:Y:S01]  /*1210*/  ISETP.GT.U32.AND P2, PT, R27, R6, PT ;  /* 0x000000061b00720c */ /* 0x000fe20003f44070 */
[----:B------:R-:W-:Y:S01]  /*1220*/  @!P3 IMAD.IADD R15, R15, 0x1, -R27 ;  /* 0x000000010f0fb824 */ /* 0x000fe200078e0a1b */
[C---:B------:R-:W-:Y:S01]  /*1230*/  ISETP.GT.U32.AND P3, PT, R27.reuse, R19, PT ;  /* 0x000000131b00720c */ /* 0x040fe20003f64070 */
[----:B------:R-:W-:Y:S01]  /*1240*/  @!P1 IMAD.MOV R7, RZ, RZ, -R7 ;  /* 0x000000ffff079224 */ /* 0x000fe200078e0a07 */
[----:B------:R-:W-:Y:S01]  /*1250*/  ISETP.GT.U32.AND P1, PT, R27, R18, PT ;  /* 0x000000121b00720c */ /* 0x000fe20003f24070 */
[--C-:B------:R-:W-:Y:S01]  /*1260*/  @!P5 IMAD.IADD R17, R17, 0x1, -R27.reuse ;  /* 0x000000011111d824 */ /* 0x100fe200078e0a1b */
[C---:B------:R-:W-:Y:S01]  /*1270*/  ISETP.GT.U32.AND P5, PT, R27.reuse, R23, PT ;  /* 0x000000171b00720c */ /* 0x040fe20003fa4070 */
[----:B------:R-:W-:Y:S01]  /*1280*/  @!P4 IMAD.IADD R22, R22, 0x1, -R27 ;  /* 0x000000011616c824 */ /* 0x000fe200078e0a1b */
[----:B------:R-:W-:Y:S01]  /*1290*/  ISETP.GT.U32.AND P4, PT, R27, R24, PT ;  /* 0x000000181b00720c */ /* 0x000fe20003f84070 */
[----:B------:R-:W-:-:S02]  /*12a0*/  IMAD R25, R36, R21, R25 ;  /* 0x0000001524197224 */ /* 0x000fc400078e0219 */
[----:B------:R-:W-:Y:S02]  /*12b0*/  @!P0 IMAD.MOV R12, RZ, RZ, -R12 ;  /* 0x000000ffff0c8224 */ /* 0x000fe400078e0a0c */
[--C-:B------:R-:W-:Y:S01]  /*12c0*/  @!P2 IMAD.IADD R6, R6, 0x1, -R27.reuse ;  /* 0x000000010606a824 */ /* 0x100fe200078e0a1b */
[----:B------:R-:W-:Y:S01]  /*12d0*/  ISETP.GE.AND P2, PT, R33, RZ, PT ;  /* 0x000000ff2100720c */ /* 0x000fe20003f46270 */
[--C-:B------:R-:W-:Y:S01]  /*12e0*/  @!P3 IMAD.IADD R19, R19, 0x1, -R27.reuse ;  /* 0x000000011313b824 */ /* 0x100fe200078e0a1b */
[----:B------:R-:W-:Y:S01]  /*12f0*/  ISETP.GE.AND P3, PT, R35, RZ, PT ;  /* 0x000000ff2300720c */ /* 0x000fe20003f66270 */
[--C-:B------:R-:W-:Y:S01]  /*1300*/  @!P1 IMAD.IADD R18, R18, 0x1, -R27.reuse ;  /* 0x0000000112129824 */ /* 0x100fe200078e0a1b */
[----:B------:R-:W-:Y:S01]  /*1310*/  ISETP.GT.U32.AND P1, PT, R36, R25, PT ;  /* 0x000000192400720c */ /* 0x000fe20003f24070 */
[----:B------:R-:W-:Y:S01]  /*1320*/  @!P6 IMAD.MOV R14, RZ, RZ, -R14 ;  /* 0x000000ffff0ee224 */ /* 0x000fe200078e0a0e */
[----:B------:R-:W-:Y:S01]  /*1330*/  ISETP.GT.U32.AND P0, PT, R27, R6, PT ;  /* 0x000000061b00720c */ /* 0x000fe20003f04070 */
[--C-:B------:R-:W-:Y:S01]  /*1340*/  @!P5 IMAD.IADD R23, R23, 0x1, -R27.reuse ;  /* 0x000000011717d824 */ /* 0x100fe200078e0a1b */
[C---:B------:R-:W-:Y:S01]  /*1350*/  ISETP.GT.U32.AND P6, PT, R27.reuse, R19, PT ;  /* 0x000000131b00720c */ /* 0x040fe20003fc4070 */
[----:B------:R-:W-:Y:S01]  /*1360*/  @!P4 IMAD.IADD R24, R24, 0x1, -R27 ;  /* 0x000000011818c824 */ /* 0x000fe200078e0a1b */
[----:B------:R-:W-:Y:S01]  /*1370*/  ISETP.GT.U32.AND P5, PT, R27, R22, PT ;  /* 0x000000161b00720c */ /* 0x000fe20003fa4070 */
[----:B------:R-:W-:Y:S01]  /*1380*/  IMAD.SHL.U32 R5, R0, 0x40, RZ ;  /* 0x0000004000057824 */ /* 0x000fe200078e00ff */
[----:B------:R-:W-:Y:S01]  /*1390*/  ISETP.GE.AND P4, PT, R37, RZ, PT ;  /* 0x000000ff2500720c */ /* 0x000fe20003f86270 */
[----:B------:R-:W-:Y:S01]  /*13a0*/  @!P2 IMAD.MOV R15, RZ, RZ, -R15 ;  /* 0x000000ffff0fa224 */ /* 0x000fe200078e0a0f */
[C---:B------:R-:W-:Y:S01]  /*13b0*/  ISETP.GT.U32.AND P2, PT, R27.reuse, R23, PT ;  /* 0x000000171b00720c */ /* 0x040fe20003f44070 */
[----:B------:R-:W-:Y:S01]  /*13c0*/  @!P3 IMAD.MOV R16, RZ, RZ, -R16 ;  /* 0x000000ffff10b224 */ /* 0x000fe200078e0a10 */
[----:B------:R-:W-:Y:S01]  /*13d0*/  ISETP.GT.U32.AND P3, PT, R27, R24, PT ;  /* 0x000000181b00720c */ /* 0x000fe20003f64070 */
[----:B------:R-:W-:Y:S01]  /*13e0*/  @!P1 IMAD.IADD R25, R25, 0x1, -R36 ;  /* 0x0000000119199824 */ /* 0x000fe200078e0a24 */
[----:B------:R-:W-:Y:S01]  /*13f0*/  LOP3.LUT R4, R4, 0x40, R5, 0xf8, !PT ;  /* 0x0000004004047812 */ /* 0x000fe200078ef805 */
[----:B------:R-:W-:-:S02]  /*1400*/  IMAD.SHL.U32 R5, R0, 0x20, RZ ;  /* 0x0000002000057824 */ /* 0x000fc400078e00ff */
[--C-:B------:R-:W-:Y:S01]  /*1410*/  @!P0 IMAD.IADD R6, R6, 0x1, -R27.reuse ;  /* 0x0000000106068824 */ /* 0x100fe200078e0a1b */
[----:B------:R-:W-:Y:S01]  /*1420*/  ISETP.GE.AND P0, PT, R38, RZ, PT ;  /* 0x000000ff2600720c */ /* 0x000fe20003f06270 */
[--C-:B------:R-:W-:Y:S01]  /*1430*/  @!P6 IMAD.IADD R19, R19, 0x1, -R27.reuse ;  /* 0x000000011313e824 */ /* 0x100fe200078e0a1b */
[----:B------:R-:W-:Y:S01]  /*1440*/  ISETP.GE.AND P6, PT, R39, RZ, PT ;  /* 0x000000ff2700720c */ /* 0x000fe20003fc6270 */
[----:B------:R-:W-:Y:S01]  /*1450*/  IMAD.SHL.U32 R21, R0, 0x2, RZ ;  /* 0x0000000200157824 */ /* 0x000fe200078e00ff */
[----:B------:R-:W-:Y:S01]  /*1460*/  ISETP.GT.U32.AND P1, PT, R36, R25, PT ;  /* 0x000000192400720c */ /* 0x000fe20003f24070 */
[----:B------:R-:W-:Y:S01]  /*1470*/  IMAD.SHL.U32 R32, R28, 0x10, RZ ;  /* 0x000000101c207824 */ /* 0x000fe200078e00ff */
[----:B------:R-:W-:Y:S01]  /*1480*/  LOP3.LUT R29, R5, 0x400, RZ, 0xc0, !PT ;  /* 0x00000400051d7812 */ /* 0x000fe200078ec0ff */
[--C-:B------:R-:W-:Y:S01]  /*1490*/  @!P5 IMAD.IADD R22, R22, 0x1, -R27.reuse ;  /* 0x000000011616d824 */ /* 0x100fe200078e0a1b */
[----:B------:R-:W-:Y:S01]  /*14a0*/  SHF.R.S32.HI R5, RZ, 0x1f, R8 ;  /* 0x0000001fff057819 */ /* 0x000fe20000011408 */
[----:B------:R-:W-:Y:S01]  /*14b0*/  @!P2 IMAD.IADD R23, R23, 0x1, -R27 ;  /* 0x000000011717a824 */ /* 0x000fe200078e0a1b */
[----:B------:R-:W-:Y:S01]  /*14c0*/  ISETP.GE.AND P5, PT, R40, RZ, PT ;  /* 0x000000ff2800720c */ /* 0x000fe20003fa6270 */
[----:B------:R-:W-:Y:S01]  /*14d0*/  IMAD R28, R28, 0x80, R29 ;  /* 0x000000801c1c7824 */ /* 0x000fe200078e021d */
[----:B------:R-:W-:Y:S01]  /*14e0*/  LOP3.LUT R29, R32, 0x30, R21, 0x78, !PT ;  /* 0x00000030201d7812 */ /* 0x000fe200078e7815 */
[----:B------:R-:W-:Y:S01]  /*14f0*/  @!P3 IMAD.IADD R24, R24, 0x1, -R27 ;  /* 0x000000011818b824 */ /* 0x000fe200078e0a1b */
[----:B------:R-:W-:Y:S01]  /*1500*/  LEA.HI R8, R5, R8, RZ, 0x7 ;  /* 0x0000000805087211 */ /* 0x000fe200078f38ff */
[----:B------:R-:W-:Y:S01]  /*1510*/  IMAD.MOV.U32 R5, RZ, RZ, R6 ;  /* 0x000000ffff057224 */ /* 0x000fe200078e0006 */
[----:B------:R-:W-:Y:S01]  /*1520*/  SHF.R.S32.HI R27, RZ, 0x1, R0 ;  /* 0x00000001ff1b7819 */ /* 0x000fe20000011400 */
[----:B------:R-:W-:Y:S01]  /*1530*/  IMAD.IADD R28, R28, 0x1, R29 ;  /* 0x000000011c1c7824 */ /* 0x000fe200078e021d */
[----:B------:R-:W-:Y:S01]  /*1540*/  ISETP.GE.AND P2, PT, R41, RZ, PT ;  /* 0x000000ff2900720c */ /* 0x000fe20003f46270 */
[----:B------:R-:W-:Y:S01]  /*1550*/  @!P0 IMAD.MOV R18, RZ, RZ, -R18 ;  /* 0x000000ffff128224 */ /* 0x000fe200078e0a12 */
[----:B------:R-:W-:Y:S01]  /*1560*/  SGXT R27, R27, 0x1 ;  /* 0x000000011b1b781a */ /* 0x000fe20000000200 */
[----:B------:R-:W-:Y:S01]  /*1570*/  @!P6 IMAD.MOV R5, RZ, RZ, -R5 ;  /* 0x000000ffff05e224 */ /* 0x000fe200078e0a05 */
[----:B------:R-:W-:Y:S01]  /*1580*/  ISETP.GE.AND P3, PT, R42, RZ, PT ;  /* 0x000000ff2a00720c */ /* 0x000fe20003f66270 */
[----:B------:R-:W-:Y:S01]  /*1590*/  @!P1 IMAD.IADD R25, R25, 0x1, -R36 ;  /* 0x0000000119199824 */ /* 0x000fe200078e0a24 */
[----:B------:R-:W-:Y:S01]  /*15a0*/  ISETP.NE.AND P0, PT, R31, RZ, PT ;  /* 0x000000ff1f00720c */ /* 0x000fe20003f05270 */
[----:B------:R-:W-:Y:S01]  /*15b0*/  @!P4 IMAD.MOV R17, RZ, RZ, -R17 ;  /* 0x000000ffff11c224 */ /* 0x000fe200078e0a11 */
[----:B------:R-:W-:Y:S01]  /*15c0*/  LOP3.LUT R29, R0, 0x3f, RZ, 0xc0, !PT ;  /* 0x0000003f001d7812 */ /* 0x000fe200078ec0ff */
[----:B------:R-:W-:Y:S01]  /*15d0*/  @!P5 IMAD.MOV R19, RZ, RZ, -R19 ;  /* 0x000000ffff13d224 */ /* 0x000fe200078e0a13 */
[----:B------:R-:W-:-:S02]  /*15e0*/  ISETP.GE.AND P6, PT, R3, RZ, PT ;  /* 0x000000ff0300720c */ /* 0x000fc40003fc6270 */
[----:B------:R-:W-:Y:S01]  /*15f0*/  LOP3.LUT R6, RZ, R31, RZ, 0x33, !PT ;  /* 0x0000001fff067212 */ /* 0x000fe200078e33ff */
[C---:B------:R-:W-:Y:S01]  /*1600*/  IMAD R58, R29.reuse, UR5, RZ ;  /* 0x000000051d3a7c24 */ /* 0x040fe2000f8e02ff */
[----:B------:R-:W-:Y:S01]  /*1610*/  ISETP.GE.AND P1, PT, R26, RZ, PT ;  /* 0x000000ff1a00720c */ /* 0x000fe20003f26270 */
[----:B------:R-:W-:Y:S01]  /*1620*/  @!P2 IMAD.MOV R22, RZ, RZ, -R22 ;  /* 0x000000ffff16a224 */ /* 0x000fe200078e0a16 */
[----:B------:R-:W-:Y:S01]  /*1630*/  ISETP.NE.AND P4, PT, R30, RZ, PT ;  /* 0x000000ff1e00720c */ /* 0x000fe20003f85270 */
[----:B------:R-:W-:Y:S01]  /*1640*/  @!P3 IMAD.MOV R23, RZ, RZ, -R23 ;  /* 0x000000ffff17b224 */ /* 0x000fe200078e0a17 */
[----:B------:R-:W-:Y:S02]  /*1650*/  LOP3.LUT R27, R4, 0x88, R27, 0xf8, !PT ;  /* 0x00000088041b7812 */ /* 0x000fe400078ef81b */
[----:B------:R-:W-:Y:S02]  /*1660*/  LOP3.LUT R4, R29, 0x40, RZ, 0xfc, !PT ;  /* 0x000000401d047812 */ /* 0x000fe400078efcff */
[C---:B------:R-:W-:Y:S01]  /*1670*/  SEL R9, R6.reuse, R9, !P0 ;  /* 0x0000000906097207 */ /* 0x040fe20004000000 */
[----:B------:R-:W-:Y:S01]  /*1680*/  @!P6 IMAD.MOV R25, RZ, RZ, -R25 ;  /* 0x000000ffff19e224 */ /* 0x000fe200078e0a19 */
[----:B------:R-:W-:Y:S01]  /*1690*/  SEL R11, R6, R11, !P0 ;  /* 0x0000000b060b7207 */ /* 0x000fe20004000000 */
[----:B------:R-:W-:Y:S01]  /*16a0*/  IMAD R4, R4, UR5, RZ ;  /* 0x0000000504047c24 */ /* 0x000fe2000f8e02ff */
[C---:B------:R-:W-:Y:S01]  /*16b0*/  SEL R10, R6.reuse, R10, !P0 ;  /* 0x0000000a060a7207 */ /* 0x040fe20004000000 */
[----:B------:R-:W-:Y:S01]  /*16c0*/  IMAD R9, R9, UR6, RZ ;  /* 0x0000000609097c24 */ /* 0x000fe2000f8e02ff */
[C---:B------:R-:W-:Y:S01]  /*16d0*/  SEL R13, R6.reuse, R13, !P0 ;  /* 0x0000000d060d7207 */ /* 0x040fe20004000000 */
[----:B------:R-:W-:Y:S01]  /*16e0*/  IMAD R11, R11, UR6, RZ ;  /* 0x000000060b0b7c24 */ /* 0x000fe2000f8e02ff */
[C---:B------:R-:W-:Y:S01]  /*16f0*/  SEL R7, R6.reuse, R7, !P0 ;  /* 0x0000000706077207 */ /* 0x040fe20004000000 */
[----:B------:R-:W-:Y:S01]  /*1700*/  @!P1 IMAD.MOV R24, RZ, RZ, -R24 ;  /* 0x000000ffff189224 */ /* 0x000fe200078e0a18 */
[----:B------:R-:W-:Y:S01]  /*1710*/  SEL R12, R6, R12, !P0 ;  /* 0x0000000c060c7207 */ /* 0x000fe20004000000 */
[----:B------:R-:W-:Y:S01]  /*1720*/  IMAD R33, R10, UR6, RZ ;  /* 0x000000060a217c24 */ /* 0x000fe2000f8e02ff */
[----:B------:R-:W-:Y:S01]  /*1730*/  @!P4 LOP3.LUT R25, RZ, R30, RZ, 0x33, !PT ;  /* 0x0000001eff19c212 */ /* 0x000fe200078e33ff */
[----:B------:R-:W-:Y:S01]  /*1740*/  IMAD R13, R13, UR6, RZ ;  /* 0x000000060d0d7c24 */ /* 0x000fe2000f8e02ff */
[----:B------:R-:W-:Y:S01]  /*1750*/  SHF.R.S32.HI R63, RZ, 0x1f, R4 ;  /* 0x0000001fff3f7819 */ /* 0x000fe20000011404 */
[----:B------:R-:W-:Y:S01]  /*1760*/  IMAD R7, R7, UR6, RZ ;  /* 0x0000000607077c24 */ /* 0x000fe2000f8e02ff */
[----:B------:R-:W-:Y:S01]  /*1770*/  SHF.R.S32.HI R34, RZ, 0x1f, R9 ;  /* 0x0000001fff227819 */ /* 0x000fe20000011409 */
[----:B------:R-:W-:Y:S01]  /*1780*/  IMAD R37, R12, UR6, RZ ;  /* 0x000000060c257c24 */ /* 0x000fe2000f8e02ff */
[----:B------:R-:W-:Y:S01]  /*1790*/  IADD3 R70, P5, R9, R4, RZ ;  /* 0x0000000409467210 */ /* 0x000fe20007fbe0ff */
[----:B------:R-:W0:Y:S01]  /*17a0*/  LDC R10, c[0x0][0x238] ;  /* 0x00008e00ff0a7b82 */ /* 0x000e220000000800 */
[----:B------:R-:W-:Y:S01]  /*17b0*/  SHF.R.S32.HI R64, RZ, 0x1f, R58 ;  /* 0x0000001fff407819 */ /* 0x000fe2000001143a */
[----:B------:R-:W-:Y:S01]  /*17c0*/  IMAD R25, R25, UR7, RZ ;  /* 0x0000000719197c24 */ /* 0x000fe2000f8e02ff */
[----:B------:R-:W-:Y:S01]  /*17d0*/  IADD3 R30, P4, R9, R58, RZ ;  /* 0x0000003a091e7210 */ /* 0x000fe20007f9e0ff */
[----:B------:R-:W-:Y:S01]  /*17e0*/  IMAD.X R78, R34, 0x1, R63, P5 ;  /* 0x00000001224e7824 */ /* 0x000fe200028e063f */
[----:B------:R-:W-:Y:S01]  /*17f0*/  SEL R14, R6, R14, !P0 ;  /* 0x0000000e060e7207 */ /* 0x000fe20004000000 */
[----:B------:R-:W-:Y:S01]  /*1800*/  USHF.L.U32 UR5, UR5, 0x7, URZ ;  /* 0x0000000705057899 */ /* 0x000fe2000800063f */
[----:B------:R-:W-:Y:S01]  /*1810*/  SHF.R.S32.HI R36, RZ, 0x1f, R11 ;  /* 0x0000001fff247819 */ /* 0x000fe2000001140b */
[----:B------:R-:W-:Y:S01]  /*1820*/  IMAD.X R34, R34, 0x1, R64, P4 ;  /* 0x0000000122227824 */ /* 0x000fe200020e0640 */
[----:B------:R-:W-:Y:S01]  /*1830*/  IADD3 R72, P3, R11, R4, RZ ;  /* 0x000000040b487210 */ /* 0x000fe20007f7e0ff */
[----:B------:R-:W-:Y:S01]  /*1840*/  IMAD R39, R14, UR6, RZ ;  /* 0x000000060e277c24 */ /* 0x000fe2000f8e02ff */
[----:B------:R-:W-:-:S02]  /*1850*/  SEL R15, R6, R15, !P0 ;  /* 0x0000000f060f7207 */ /* 0x000fc40004000000 */
[----:B------:R-:W-:Y:S01]  /*1860*/  IADD3 R31, P2, R58, R11, RZ ;  /* 0x0000000b3a1f7210 */ /* 0x000fe20007f5e0ff */
[----:B------:R-:W-:Y:S01]  /*1870*/  IMAD.X R82, R36, 0x1, R63, P3 ;  /* 0x0000000124527824 */ /* 0x000fe200018e063f */
[C---:B------:R-:W-:Y:S01]  /*1880*/  SEL R16, R6.reuse, R16, !P0 ;  /* 0x0000001006107207 */ /* 0x040fe20004000000 */
[----:B------:R-:W-:Y:S01]  /*1890*/  IMAD R15, R15, UR6, RZ ;  /* 0x000000060f0f7c24 */ /* 0x000fe2000f8e02ff */
[----:B------:R-:W-:Y:S01]  /*18a0*/  SEL R17, R6, R17, !P0 ;  /* 0x0000001106117207 */ /* 0x000fe20004000000 */
[----:B------:R-:W-:Y:S01]  /*18b0*/  IMAD.X R36, R64, 0x1, R36, P2 ;  /* 0x0000000140247824 */ /* 0x000fe200010e0624 */
[----:B------:R-:W-:Y:S01]  /*18c0*/  SEL R18, R6, R18, !P0 ;  /* 0x0000001206127207 */ /* 0x000fe20004000000 */
[----:B------:R-:W-:Y:S01]  /*18d0*/  IMAD R43, R16, UR6, RZ ;  /* 0x00000006102b7c24 */ /* 0x000fe2000f8e02ff */
[C---:B------:R-:W-:Y:S01]  /*18e0*/  SEL R5, R6.reuse, R5, !P0 ;  /* 0x0000000506057207 */ /* 0x040fe20004000000 */
[----:B------:R-:W-:Y:S01]  /*18f0*/  IMAD R17, R17, UR6, RZ ;  /* 0x0000000611117c24 */ /* 0x000fe2000f8e02ff */
[----:B------:R-:W-:Y:S01]  /*1900*/  SEL R19, R6, R19, !P0 ;  /* 0x0000001306137207 */ /* 0x000fe20004000000 */
[----:B------:R-:W-:Y:S01]  /*1910*/  IMAD R47, R18, UR6, RZ ;  /* 0x00000006122f7c24 */ /* 0x000fe2000f8e02ff */
[C---:B------:R-:W-:Y:S01]  /*1920*/  SEL R22, R6.reuse, R22, !P0 ;  /* 0x0000001606167207 */ /* 0x040fe20004000000 */
[----:B------:R-:W-:Y:S01]  /*1930*/  IMAD R5, R5, UR6, RZ ;  /* 0x0000000605057c24 */ /* 0x000fe2000f8e02ff */
[C---:B------:R-:W-:Y:S01]  /*1940*/  SEL R23, R6.reuse, R23, !P0 ;  /* 0x0000001706177207 */ /* 0x040fe20004000000 */
[----:B------:R-:W-:Y:S01]  /*1950*/  IMAD R19, R19, UR6, RZ ;  /* 0x0000000613137c24 */ /* 0x000fe2000f8e02ff */
[----:B------:R-:W-:Y:S01]  /*1960*/  SEL R6, R6, R24, !P0 ;  /* 0x0000001806067207 */ /* 0x000fe20004000000 */
[----:B------:R-:W-:Y:S01]  /*1970*/  IMAD R53, R22, UR6, RZ ;  /* 0x0000000616357c24 */ /* 0x000fe2000f8e02ff */
[----:B------:R-:W-:Y:S01]  /*1980*/  SHF.R.S32.HI R38, RZ, 0x1f, R33 ;  /* 0x0000001fff267819 */ /* 0x000fe20000011421 */
[----:B------:R-:W-:Y:S01]  /*1990*/  IMAD R23, R23, UR6, RZ ;  /* 0x0000000617177c24 */ /* 0x000fe2000f8e02ff */
[----:B------:R-:W-:Y:S01]  /*19a0*/  IADD3 R74, P1, R33, R4, RZ ;  /* 0x00000004214a7210 */ /* 0x000fe20007f3e0ff */
[----:B------:R-:W-:Y:S01]  /*19b0*/  IMAD R65, R6, UR6, RZ ;  /* 0x0000000606417c24 */ /* 0x000fe2000f8e02ff */
[----:B------:R-:W-:Y:S01]  /*19c0*/  IADD3 R32, P0, R58, R33, RZ ;  /* 0x000000213a207210 */ /* 0x000fe20007f1e0ff */
[----:B0-----:R-:W-:Y:S01]  /*19d0*/  IMAD R71, R71, R10, RZ ;  /* 0x0000000a47477224 */ /* 0x001fe200078e02ff */
[----:B------:R-:W-:Y:S01]  /*19e0*/  SHF.R.S32.HI R40, RZ, 0x1f, R13 ;  /* 0x0000001fff287819 */ /* 0x000fe2000001140d */
[----:B------:R-:W-:Y:S01]  /*19f0*/  IMAD.X R86, R38, 0x1, R63, P1 ;  /* 0x0000000126567824 */ /* 0x000fe200008e063f */
[----:B------:R-:W-:Y:S01]  /*1a00*/  IADD3 R76, P6, R13, R4, RZ ;  /* 0x000000040d4c7210 */ /* 0x000fe20007fde0ff */
[----:B------:R-:W-:Y:S01]  /*1a10*/  IMAD.X R38, R64, 0x1, R38, P0 ;  /* 0x0000000140267824 */ /* 0x000fe200000e0626 */
[----:B------:R-:W-:Y:S01]  /*1a20*/  IADD3 R33, P5, R58, R13, RZ ;  /* 0x0000000d3a217210 */ /* 0x000fe20007fbe0ff */
[----:B------:R-:W-:Y:S01]  /*1a30*/  IMAD R73, R73, R10, RZ ;  /* 0x0000000a49497224 */ /* 0x000fe200078e02ff */
[----:B------:R-:W-:Y:S01]  /*1a40*/  SHF.R.S32.HI R42, RZ, 0x1f, R7 ;  /* 0x0000001fff2a7819 */ /* 0x000fe20000011407 */
[----:B------:R-:W-:Y:S01]  /*1a50*/  IMAD.X R90, R40, 0x1, R63, P6 ;  /* 0x00000001285a7824 */ /* 0x000fe200030e063f */
[----:B------:R-:W-:Y:S01]  /*1a60*/  IADD3 R80, P4, R7, R4, RZ ;  /* 0x0000000407507210 */ /* 0x000fe20007f9e0ff */
[----:B------:R-:W-:Y:S01]  /*1a70*/  IMAD.X R40, R64, 0x1, R40, P5 ;  /* 0x0000000140287824 */ /* 0x000fe200028e0628 */
[----:B------:R-:W-:-:S02]  /*1a80*/  IADD3 R35, P3, R58, R7, RZ ;  /* 0x000000073a237210 */ /* 0x000fc40007f7e0ff */
[----:B------:R-:W-:Y:S02]  /*1a90*/  CS2R R6, SRZ ;  /* 0x0000000000067805 */ /* 0x000fe4000001ff00 */
        /* <DEDUP_REMOVED lines=60> */
[----:B------:R-:W-:Y:S01]  /*1e60*/  IADD3 R57, P3, R65, R4, RZ ;  /* 0x0000000441397210 */ /* 0x000fe20007f7e0ff */
[----:B------:R-:W-:Y:S01]  /*1e70*/  IMAD.X R128, R62, 0x1, R63, P5 ;  /* 0x000000013e807824 */ /* 0x000fe200028e063f */
[----:B------:R-:W-:Y:S01]  /*1e80*/  IADD3 R58, P2, R58, R65, RZ ;  /* 0x000000413a3a7210 */ /* 0x000fe20007f5e0ff */
[----:B------:R-:W-:Y:S01]  /*1e90*/  IMAD.X R62, R64, 0x1, R62, P4 ;  /* 0x00000001403e7824 */ /* 0x000fe200020e063e */
[----:B------:R-:W-:-:S02]  /*1ea0*/  SHF.R.S32.HI R65, RZ, 0x1f, R65 ;  /* 0x0000001fff417819 */ /* 0x000fc40000011441 */
[----:B------:R-:W-:Y:S02]  /*1eb0*/  CS2R R4, SRZ ;  /* 0x0000000000047805 */ /* 0x000fe4000001ff00 */
[----:B------:R-:W-:Y:S01]  /*1ec0*/  IADD3 R24, P1, R25, UR10, RZ ;  /* 0x0000000a19187c10 */ /* 0x000fe2000ff3e0ff */
[-C--:B------:R-:W-:Y:S01]  /*1ed0*/  IMAD R95, R95, R10.reuse, RZ ;  /* 0x0000000a5f5f7224 */ /* 0x080fe200078e02ff */
[----:B------:R-:W-:Y:S01]  /*1ee0*/  LOP3.LUT R66, R29, 0x8, RZ, 0x3c, !PT ;  /* 0x000000081d427812 */ /* 0x000fe200078e3cff */
[----:B------:R-:W-:Y:S01]  /*1ef0*/  IMAD.X R63, R65, 0x1, R63, P3 ;  /* 0x00000001413f7824 */ /* 0x000fe200018e063f */
[----:B------:R-:W-:Y:S01]  /*1f00*/  LEA.HI.X.SX32 R60, R25, UR11, 0x1, P1 ;  /* 0x0000000b193c7c11 */ /* 0x000fe200088f0eff */
[----:B------:R-:W-:Y:S01]  /*1f10*/  IMAD.X R64, R64, 0x1, R65, P2 ;  /* 0x0000000140407824 */ /* 0x000fe200010e0641 */
[----:B------:R-:W-:Y:S01]  /*1f20*/  LOP3.LUT R67, R29, 0x10, RZ, 0x3c, !PT ;  /* 0x000000101d437812 */ /* 0x000fe200078e3cff */
[-C--:B------:R-:W-:Y:S01]  /*1f30*/  IMAD R97, R97, R10.reuse, RZ ;  /* 0x0000000a61617224 */ /* 0x080fe200078e02ff */
[----:B------:R-:W-:Y:S01]  /*1f40*/  LOP3.LUT R68, R29, 0x20, RZ, 0x3c, !PT ;  /* 0x000000201d447812 */ /* 0x000fe200078e3cff */
[-C--:B------:R-:W-:Y:S01]  /*1f50*/  IMAD R99, R99, R10.reuse, RZ ;  /* 0x0000000a63637224 */ /* 0x080fe200078e02ff */
[----:B------:R-:W-:Y:S01]  /*1f60*/  LOP3.LUT R69, R29, 0x30, RZ, 0x3c, !PT ;  /* 0x000000301d457812 */ /* 0x000fe200078e3cff */
[-C--:B------:R-:W-:Y:S01]  /*1f70*/  IMAD R101, R101, R10.reuse, RZ ;  /* 0x0000000a65657224 */ /* 0x080fe200078e02ff */
[----:B------:R-:W-:Y:S01]  /*1f80*/  SHF.R.S32.HI R22, RZ, 0x7, R8 ;  /* 0x00000007ff167819 */ /* 0x000fe20000011408 */
[-C--:B------:R-:W-:Y:S01]  /*1f90*/  IMAD R103, R103, R10.reuse, RZ ;  /* 0x0000000a67677224 */ /* 0x080fe200078e02ff */
[----:B------:R-:W-:Y:S01]  /*1fa0*/  LOP3.LUT R23, R27, 0x8, RZ, 0x3c, !PT ;  /* 0x000000081b177812 */ /* 0x000fe200078e3cff */
[-C--:B------:R-:W-:Y:S01]  /*1fb0*/  IMAD R105, R105, R10.reuse, RZ ;  /* 0x0000000a69697224 */ /* 0x080fe200078e02ff */
[----:B------:R-:W-:Y:S01]  /*1fc0*/  LOP3.LUT R65, R28, 0x40, RZ, 0x3c, !PT ;  /* 0x000000401c417812 */ /* 0x000fe200078e3cff */
[-C--:B------:R-:W-:Y:S01]  /*1fd0*/  IMAD R107, R107, R10.reuse, RZ ;  /* 0x0000000a6b6b7224 */ /* 0x080fe200078e02ff */
[----:B------:R-:W-:Y:S01]  /*1fe0*/  ULDC UR6, c[0x0][0x230] ;  /* 0x00008c0000067ab9 */ /* 0x000fe20000000800 */
[-C--:B------:R-:W-:Y:S01]  /*1ff0*/  IMAD R109, R109, R10.reuse, RZ ;  /* 0x0000000a6d6d7224 */ /* 0x080fe200078e02ff */
[----:B------:R-:W-:Y:S01]  /*2000*/  ULDC.64 UR10, c[0x0][0x218] ;  /* 0x00008600000a7ab9 */ /* 0x000fe20000000a00 */
[----:B------:R-:W-:-:S02]  /*2010*/  IMAD R111, R111, R10, RZ ;  /* 0x0000000a6f6f7224 */ /* 0x000fc400078e02ff */
[-C--:B------:R-:W-:Y:S02]  /*2020*/  IMAD R113, R113, R10.reuse, RZ ;  /* 0x0000000a71717224 */ /* 0x080fe400078e02ff */
[-C--:B------:R-:W-:Y:S02]  /*2030*/  IMAD R115, R115, R10.reuse, RZ ;  /* 0x0000000a73737224 */ /* 0x080fe400078e02ff */
[-C--:B------:R-:W-:Y:S02]  /*2040*/  IMAD R117, R117, R10.reuse, RZ ;  /* 0x0000000a75757224 */ /* 0x080fe400078e02ff */
[-C--:B------:R-:W-:Y:S02]  /*2050*/  IMAD R119, R119, R10.reuse, RZ ;  /* 0x0000000a77777224 */ /* 0x080fe400078e02ff */
[-C--:B------:R-:W-:Y:S02]  /*2060*/  IMAD R121, R121, R10.reuse, RZ ;  /* 0x0000000a79797224 */ /* 0x080fe400078e02ff */
[----:B------:R-:W-:-:S02]  /*2070*/  IMAD R123, R123, R10, RZ ;  /* 0x0000000a7b7b7224 */ /* 0x000fc400078e02ff */
[-C--:B------:R-:W-:Y:S02]  /*2080*/  IMAD R125, R125, R10.reuse, RZ ;  /* 0x0000000a7d7d7224 */ /* 0x080fe400078e02ff */
[-C--:B------:R-:W-:Y:S02]  /*2090*/  IMAD R127, R127, R10.reuse, RZ ;  /* 0x0000000a7f7f7224 */ /* 0x080fe400078e02ff */
[-C--:B------:R-:W-:Y:S02]  /*20a0*/  IMAD R129, R129, R10.reuse, RZ ;  /* 0x0000000a81817224 */ /* 0x080fe400078e02ff */
[-C--:B------:R-:W-:Y:S02]  /*20b0*/  IMAD R131, R131, R10.reuse, RZ ;  /* 0x0000000a83837224 */ /* 0x080fe400078e02ff */
[----:B------:R-:W-:Y:S02]  /*20c0*/  IMAD R133, R133, R10, RZ ;  /* 0x0000000a85857224 */ /* 0x000fe400078e02ff */
[----:B------:R-:W-:-:S07]  /*20d0*/  IMAD.SHL.U32 R25, R10, 0x80, RZ ;  /* 0x000000800a197824 */ /* 0x000fce00078e00ff */
.L_x_1:
[----:B------:R-:W-:Y:S02]  /*20e0*/  LEA.HI R8, R0, 0x3c, RZ, 0x1c ;  /* 0x0000003c00087811 */ /* 0x000fe400078fe0ff */
[----:B------:R-:W-:Y:S02]  /*20f0*/  SHF.R.U32.HI R17, RZ, 0x4, R0 ;  /* 0x00000004ff117819 */ /* 0x000fe40000011600 */
[----:B------:R-:W-:Y:S02]  /*2100*/  ISETP.GE.AND P1, PT, R8, UR6, PT ;  /* 0x0000000608007c0c */ /* 0x000fe4000bf26270 */
[----:B------:R-:W-:Y:S02]  /*2110*/  IADD3 R10, P0, R133, R24, RZ ;  /* 0x00000018850a7210 */ /* 0x000fe40007f1e0ff */
[----:B------:R-:W-:Y:S02]  /*2120*/  LEA.HI R8, R0, 0x7c, RZ, 0x1c ;  /* 0x0000007c00087811 */ /* 0x000fe400078fe0ff */
[----:B------:R-:W-:-:S02]  /*2130*/  SGXT.U32 R17, R17, 0x2 ;  /* 0x000000021111781a */ /* 0x000fc40000000000 */
[----:B------:R-:W-:Y:S02]  /*2140*/  PRMT R149, RZ, 0x7610, R149 ;  /* 0x00007610ff957816 */ /* 0x000fe40000000095 */
[----:B------:R-:W-:Y:S02]  /*2150*/  LEA.HI.X.SX32 R11, R133, R60, 0x1, P0 ;  /* 0x0000003c850b7211 */ /* 0x000fe400000f0eff */
[----:B------:R-:W-:Y:S02]  /*2160*/  ISETP.GE.AND P0, PT, R8, UR6, PT ;  /* 0x0000000608007c0c */ /* 0x000fe4000bf06270 */
[C---:B------:R-:W-:Y:S01]  /*2170*/  ISETP.GE.AND P3, PT, R17.reuse, UR6, PT ;  /* 0x0000000611007c0c */ /* 0x040fe2000bf66270 */
[----:B------:R0:W2:Y:S01]  /*2180*/  @!P1 LDG.E.U8 R149, desc[UR8][R10.64] ;  /* 0x000000080a959981 */ /* 0x0000a2000c1e1100 */
[----:B------:R-:W-:Y:S02]  /*2190*/  LOP3.LUT R8, R17, 0x4, RZ, 0xfc, !PT ;  /* 0x0000000411087812 */ /* 0x000fe400078efcff */
[----:B------:R-:W-:-:S02]  /*21a0*/  IADD3 R12, P1, R127, R24, RZ ;  /* 0x000000187f0c7210 */ /* 0x000fc40007f3e0ff */
[----:B------:R-:W-:Y:S02]  /*21b0*/  ISETP.GE.AND P5, PT, R8, UR6, PT ;  /* 0x0000000608007c0c */ /* 0x000fe4000bfa6270 */
[----:B------:R-:W-:Y:S02]  /*21c0*/  LOP3.LUT R8, R17, 0x8, RZ, 0xfc, !PT ;  /* 0x0000000811087812 */ /* 0x000fe400078efcff */
[----:B------:R-:W-:Y:S02]  /*21d0*/  PRMT R130, RZ, 0x7610, R130 ;  /* 0x00007610ff827816 */ /* 0x000fe40000000082 */
[----:B------:R-:W-:Y:S02]  /*21e0*/  LEA.HI.X.SX32 R13, R127, R60, 0x1, P1 ;  /* 0x0000003c7f0d7211 */ /* 0x000fe400008f0eff */
[----:B------:R-:W-:Y:S02]  /*21f0*/  LOP3.LUT R9, R17, 0xc, RZ, 0xfc, !PT ;  /* 0x0000000c11097812 */ /* 0x000fe400078efcff */
[----:B------:R-:W-:Y:S01]  /*2200*/  ISETP.GE.AND P1, PT, R8, UR6, PT ;  /* 0x0000000608007c0c */ /* 0x000fe2000bf26270 */
[----:B------:R1:W3:Y:S01]  /*2210*/  @!P3 LDG.E.U8 R130, desc[UR8][R12.64] ;  /* 0x000000080c82b981 */ /* 0x0002e2000c1e1100 */
[----:B------:R-:W-:-:S02]  /*2220*/  IADD3 R8, P4, R129, R24, RZ ;  /* 0x0000001881087210 */ /* 0x000fc40007f9e0ff */
[----:B0-----:R-:W-:Y:S02]  /*2230*/  LOP3.LUT R11, R17, 0x10, RZ, 0xfc, !PT ;  /* 0x00000010110b7812 */ /* 0x001fe400078efcff */
[----:B------:R-:W-:Y:S02]  /*2240*/  ISETP.GE.AND P2, PT, R9, UR6, PT ;  /* 0x0000000609007c0c */ /* 0x000fe4000bf46270 */
[----:B------:R-:W-:Y:S02]  /*2250*/  IADD3 R10, P3, R125, R24, RZ ;  /* 0x000000187d0a7210 */ /* 0x000fe40007f7e0ff */
[----:B------:R-:W-:Y:S02]  /*2260*/  PRMT R132, RZ, 0x7610, R132 ;  /* 0x00007610ff847816 */ /* 0x000fe40000000084 */
[----:B------:R-:W-:Y:S02]  /*2270*/  LEA.HI.X.SX32 R9, R129, R60, 0x1, P4 ;  /* 0x0000003c81097211 */ /* 0x000fe400020f0eff */
[----:B------:R-:W-:-:S02]  /*2280*/  ISETP.GE.AND P4, PT, R11, UR6, PT ;  /* 0x000000060b007c0c */ /* 0x000fc4000bf86270 */
[----:B------:R-:W-:Y:S01]  /*2290*/  PRMT R135, RZ, 0x7610, R135 ;  /* 0x00007610ff877816 */ /* 0x000fe20000000087 */
[----:B------:R-:W4:Y:S01]  /*22a0*/  @!P5 LDG.E.U8 R132, desc[UR8][R8.64] ;  /* 0x000000080884d981 */ /* 0x000f22000c1e1100 */
[----:B------:R-:W-:Y:S02]  /*22b0*/  LEA.HI.X.SX32 R11, R125, R60, 0x1, P3 ;  /* 0x0000003c7d0b7211 */ /* 0x000fe400018f0eff */
[----:B------:R-:W-:Y:S02]  /*22c0*/  LOP3.LUT R14, R17, 0x14, RZ, 0xfc, !PT ;  /* 0x00000014110e7812 */ /* 0x000fe400078efcff */
[----:B-1----:R-:W-:Y:S01]  /*22d0*/  IADD3 R12, P5, R123, R24, RZ ;  /* 0x000000187b0c7210 */ /* 0x002fe20007fbe0ff */
[----:B------:R0:W5:Y:S01]  /*22e0*/  @!P1 LDG.E.U8 R135, desc[UR8][R10.64] ;  /* 0x000000080a879981 */ /* 0x000162000c1e1100 */
[----:B------:R-:W-:Y:S02]  /*22f0*/  ISETP.GE.AND P3, PT, R14, UR6, PT ;  /* 0x000000060e007c0c */ /* 0x000fe4000bf66270 */
[----:B------:R-:W-:-:S02]  /*2300*/  LOP3.LUT R15, R17, 0x18, RZ, 0xfc, !PT ;  /* 0x00000018110f7812 */ /* 0x000fc400078efcff */
[----:B------:R-:W-:Y:S02]  /*2310*/  IADD3 R14, P1, R121, R24, RZ ;  /* 0x00000018790e7210 */ /* 0x000fe40007f3e0ff */
[----:B------:R-:W-:Y:S02]  /*2320*/  PRMT R137, RZ, 0x7610, R137 ;  /* 0x00007610ff897816 */ /* 0x000fe40000000089 */
[----:B------:R-:W-:Y:S02]  /*2330*/  LEA.HI.X.SX32 R13, R123, R60, 0x1, P5 ;  /* 0x0000003c7b0d7211 */ /* 0x000fe400028f0eff */
[----:B------:R-:W-:Y:S02]  /*2340*/  LOP3.LUT R16, R17, 0x1c, RZ, 0xfc, !PT ;  /* 0x0000001c11107812 */ /* 0x000fe400078efcff */
[----:B------:R-:W-:Y:S01]  /*2350*/  ISETP.GE.AND P5, PT, R15, UR6, PT ;  /* 0x000000060f007c0c */ /* 0x000fe2000bfa6270 */
[----:B------:R1:W2:Y:S01]  /*2360*/  @!P2 LDG.E.U8 R137, desc[UR8][R12.64] ;  /* 0x000000080c89a981 */ /* 0x0002a2000c1e1100 */
[----:B------:R-:W-:-:S02]  /*2370*/  PRMT R134, RZ, 0x7610, R134 ;  /* 0x00007610ff867816 */ /* 0x000fc40000000086 */
[----:B------:R-:W-:Y:S02]  /*2380*/  LEA.HI.X.SX32 R15, R121, R60, 0x1, P1 ;  /* 0x0000003c790f7211 */ /* 0x000fe400008f0eff */
[-C--:B0-----:R-:W-:Y:S02]  /*2390*/  IADD3 R10, P6, R119, R24.reuse, RZ ;  /* 0x00000018770a7210 */ /* 0x081fe40007fde0ff */
[----:B------:R-:W-:Y:S01]  /*23a0*/  LOP3.LUT R9, R17, 0x20, RZ, 0xfc, !PT ;  /* 0x0000002011097812 */ /* 0x000fe200078efcff */
[----:B------:R0:W5:Y:S01]  /*23b0*/  @!P4 LDG.E.U8 R134, desc[UR8][R14.64] ;  /* 0x000000080e86c981 */ /* 0x000162000c1e1100 */
[----:B------:R-:W-:Y:S02]  /*23c0*/  ISETP.GE.AND P1, PT, R16, UR6, PT ;  /* 0x0000000610007c0c */ /* 0x000fe4000bf26270 */
[----:B------:R-:W-:Y:S02]  /*23d0*/  IADD3 R8, P2, R117, R24, RZ ;  /* 0x0000001875087210 */ /* 0x000fe40007f5e0ff */
[----:B------:R-:W-:-:S02]  /*23e0*/  PRMT R136, RZ, 0x7610, R136 ;  /* 0x00007610ff887816 */ /* 0x000fc40000000088 */
[-C--:B------:R-:W-:Y:S02]  /*23f0*/  LEA.HI.X.SX32 R11, R119, R60.reuse, 0x1, P6 ;  /* 0x0000003c770b7211 */ /* 0x080fe400030f0eff */
[----:B------:R-:W-:Y:S02]  /*2400*/  LOP3.LUT R16, R17, 0x24, RZ, 0xfc, !PT ;  /* 0x0000002411107812 */ /* 0x000fe400078efcff */
[----:B------:R-:W-:Y:S01]  /*2410*/  ISETP.GE.AND P4, PT, R9, UR6, PT ;  /* 0x0000000609007c0c */ /* 0x000fe2000bf86270 */
[----:B------:R-:W2:Y:S01]  /*2420*/  @!P3 LDG.E.U8 R136, desc[UR8][R10.64] ;  /* 0x000000080a88b981 */ /* 0x000ea2000c1e1100 */
[----:B------:R-:W-:Y:S02]  /*2430*/  PRMT R139, RZ, 0x7610, R139 ;  /* 0x00007610ff8b7816 */ /* 0x000fe4000000008b */
[----:B------:R-:W-:Y:S02]  /*2440*/  LEA.HI.X.SX32 R9, R117, R60, 0x1, P2 ;  /* 0x0000003c75097211 */ /* 0x000fe400010f0eff */
[----:B-1----:R-:W-:-:S02]  /*2450*/  IADD3 R12, P6, R115, R24, RZ ;  /* 0x00000018730c7210 */ /* 0x002fc40007fde0ff */
[----:B0-----:R-:W-:Y:S01]  /*2460*/  LOP3.LUT R15, R17, 0x28, RZ, 0xfc, !PT ;  /* 0x00000028110f7812 */ /* 0x001fe200078efcff */
[----:B------:R0:W2:Y:S01]  /*2470*/  @!P5 LDG.E.U8 R139, desc[UR8][R8.64] ;  /* 0x00000008088bd981 */ /* 0x0000a2000c1e1100 */
[----:B------:R-:W-:Y:S02]  /*2480*/  ISETP.GE.AND P2, PT, R16, UR6, PT ;  /* 0x0000000610007c0c */ /* 0x000fe4000bf46270 */
[----:B------:R-:W-:Y:S02]  /*2490*/  IADD3 R14, P3, R113, R24, RZ ;  /* 0x00000018710e7210 */ /* 0x000fe40007f7e0ff */
[----:B------:R-:W-:Y:S02]  /*24a0*/  PRMT R141, RZ, 0x7610, R141 ;  /* 0x00007610ff8d7816 */ /* 0x000fe4000000008d */
[----:B------:R-:W-:Y:S02]  /*24b0*/  LEA.HI.X.SX32 R13, R115, R60, 0x1, P6 ;  /* 0x0000003c730d7211 */ /* 0x000fe400030f0eff */
[----:B------:R-:W-:-:S02]  /*24c0*/  ISETP.GE.AND P5, PT, R15, UR6, PT ;  /* 0x000000060f007c0c */ /* 0x000fc4000bfa6270 */
[----:B------:R-:W-:Y:S01]  /*24d0*/  PRMT R138, RZ, 0x7610, R138 ;  /* 0x00007610ff8a7816 */ /* 0x000fe2000000008a */
[----:B------:R1:W2:Y:S01]  /*24e0*/  @!P1 LDG.E.U8 R141, desc[UR8][R12.64] ;  /* 0x000000080c8d9981 */ /* 0x0002a2000c1e1100 */
[----:B------:R-:W-:Y:S02]  /*24f0*/  LEA.HI.X.SX32 R15, R113, R60, 0x1, P3 ;  /* 0x0000003c710f7211 */ /* 0x000fe400018f0eff */
[-C--:B0-----:R-:W-:Y:S02]  /*2500*/  IADD3 R8, P6, R111, R24.reuse, RZ ;  /* 0x000000186f087210 */ /* 0x081fe40007fde0ff */
[C---:B------:R-:W-:Y:S01]  /*2510*/  LOP3.LUT R16, R17.reuse, 0x2c, RZ, 0xfc, !PT ;  /* 0x0000002c11107812 */ /* 0x040fe200078efcff */
[----:B------:R0:W2:Y:S01]  /*2520*/  @!P4 LDG.E.U8 R138, desc[UR8][R14.64] ;  /* 0x000000080e8ac981 */ /* 0x0000a2000c1e1100 */
[----:B------:R-:W-:Y:S02]  /*2530*/  LOP3.LUT R11, R17, 0x30, RZ, 0xfc, !PT ;  /* 0x00000030110b7812 */ /* 0x000fe400078efcff */
[----:B------:R-:W-:-:S02]  /*2540*/  IADD3 R10, P1, R109, R24, RZ ;  /* 0x000000186d0a7210 */ /* 0x000fc40007f3e0ff */
[----:B------:R-:W-:Y:S02]  /*2550*/  PRMT R140, RZ, 0x7610, R140 ;  /* 0x00007610ff8c7816 */ /* 0x000fe4000000008c */
[-C--:B------:R-:W-:Y:S02]  /*2560*/  LEA.HI.X.SX32 R9, R111, R60.reuse, 0x1, P6 ;  /* 0x0000003c6f097211 */ /* 0x080fe400030f0eff */
[----:B------:R-:W-:Y:S02]  /*2570*/  ISETP.GE.AND P3, PT, R16, UR6, PT ;  /* 0x0000000610007c0c */ /* 0x000fe4000bf66270 */
[----:B------:R-:W-:Y:S01]  /*2580*/  ISETP.GE.AND P4, PT, R11, UR6, PT ;  /* 0x000000060b007c0c */ /* 0x000fe2000bf86270 */
[----:B------:R0:W2:Y:S01]  /*2590*/  @!P2 LDG.E.U8 R140, desc[UR8][R8.64] ;  /* 0x00000008088ca981 */ /* 0x0000a2000c1e1100 */
[----:B------:R-:W-:Y:S02]  /*25a0*/  PRMT R143, RZ, 0x7610, R143 ;  /* 0x00007610ff8f7816 */ /* 0x000fe4000000008f */
[----:B------:R-:W-:-:S02]  /*25b0*/  LEA.HI.X.SX32 R11, R109, R60, 0x1, P1 ;  /* 0x0000003c6d0b7211 */ /* 0x000fc400008f0eff */
[----:B------:R-:W-:Y:S02]  /*25c0*/  LOP3.LUT R16, R17, 0x34, RZ, 0xfc, !PT ;  /* 0x0000003411107812 */ /* 0x000fe400078efcff */
[-C--:B-1----:R-:W-:Y:S01]  /*25d0*/  IADD3 R12, P2, R107, R24.reuse, RZ ;  /* 0x000000186b0c7210 */ /* 0x082fe20007f5e0ff */
[----:B------:R1:W2:Y:S01]  /*25e0*/  @!P5 LDG.E.U8 R143, desc[UR8][R10.64] ;  /* 0x000000080a8fd981 */ /* 0x0002a2000c1e1100 */
[----:B0-----:R-:W-:Y:S02]  /*25f0*/  LOP3.LUT R15, R17, 0x38, RZ, 0xfc, !PT ;  /* 0x00000038110f7812 */ /* 0x001fe400078efcff */
[----:B------:R-:W-:Y:S02]  /*2600*/  ISETP.GE.AND P1, PT, R16, UR6, PT ;  /* 0x0000000610007c0c */ /* 0x000fe4000bf26270 */
[----:B------:R-:W-:Y:S02]  /*2610*/  IADD3 R14, P5, R105, R24, RZ ;  /* 0x00000018690e7210 */ /* 0x000fe40007fbe0ff */
[----:B------:R-:W-:-:S02]  /*2620*/  PRMT R145, RZ, 0x7610, R145 ;  /* 0x00007610ff917816 */ /* 0x000fc40000000091 */
[-C--:B------:R-:W-:Y:S02]  /*2630*/  LEA.HI.X.SX32 R13, R107, R60.reuse, 0x1, P2 ;  /* 0x0000003c6b0d7211 */ /* 0x080fe400010f0eff */
[----:B------:R-:W-:Y:S02]  /*2640*/  ISETP.GE.AND P2, PT, R15, UR6, PT ;  /* 0x000000060f007c0c */ /* 0x000fe4000bf46270 */
[----:B------:R-:W-:Y:S01]  /*2650*/  PRMT R142, RZ, 0x7610, R142 ;  /* 0x00007610ff8e7816 */ /* 0x000fe2000000008e */
[----:B------:R0:W2:Y:S01]  /*2660*/  @!P3 LDG.E.U8 R145, desc[UR8][R12.64] ;  /* 0x000000080c91b981 */ /* 0x0000a2000c1e1100 */
[----:B------:R-:W-:Y:S02]  /*2670*/  LEA.HI.X.SX32 R15, R105, R60, 0x1, P5 ;  /* 0x0000003c690f7211 */ /* 0x000fe400028f0eff */
[-C--:B------:R-:W-:Y:S02]  /*2680*/  IADD3 R8, P6, R103, R24.reuse, RZ ;  /* 0x0000001867087210 */ /* 0x080fe40007fde0ff */
[----:B-1----:R-:W-:Y:S01]  /*2690*/  LOP3.LUT R11, R17, 0x44, RZ, 0xfc, !PT ;  /* 0x00000044110b7812 */ /* 0x002fe200078efcff */
[----:B------:R1:W2:Y:S01]  /*26a0*/  @!P4 LDG.E.U8 R142, desc[UR8][R14.64] ;  /* 0x000000080e8ec981 */ /* 0x0002a2000c1e1100 */
[----:B------:R-:W-:-:S02]  /*26b0*/  IADD3 R10, P3, R101, R24, RZ ;  /* 0x00000018650a7210 */ /* 0x000fc40007f7e0ff */
[----:B------:R-:W-:Y:S02]  /*26c0*/  PRMT R144, RZ, 0x7610, R144 ;  /* 0x00007610ff907816 */ /* 0x000fe40000000090 */
[-C--:B------:R-:W-:Y:S02]  /*26d0*/  LEA.HI.X.SX32 R9, R103, R60.reuse, 0x1, P6 ;  /* 0x0000003c67097211 */ /* 0x080fe400030f0eff */
[----:B------:R-:W-:Y:S02]  /*26e0*/  ISETP.GE.AND P4, PT, R11, UR6, PT ;  /* 0x000000060b007c0c */ /* 0x000fe4000bf86270 */
[----:B------:R-:W-:Y:S01]  /*26f0*/  PRMT R147, RZ, 0x7610, R147 ;  /* 0x00007610ff937816 */ /* 0x000fe20000000093 */
[----:B------:R1:W2:Y:S01]  /*2700*/  @!P1 LDG.E.U8 R144, desc[UR8][R8.64] ;  /* 0x0000000808909981 */ /* 0x0002a2000c1e1100 */
[----:B------:R-:W-:Y:S02]  /*2710*/  LEA.HI.X.SX32 R11, R101, R60, 0x1, P3 ;  /* 0x0000003c650b7211 */ /* 0x000fe400018f0eff */
[----:B------:R-:W-:-:S02]  /*2720*/  LOP3.LUT R16, R17, 0x40, RZ, 0xfc, !PT ;  /* 0x0000004011107812 */ /* 0x000fc400078efcff */
[----:B0-----:R-:W-:Y:S01]  /*2730*/  LOP3.LUT R13, R17, 0x4c, RZ, 0xfc, !PT ;  /* 0x0000004c110d7812 */ /* 0x001fe200078efcff */
[----:B------:R0:W2:Y:S01]  /*2740*/  @!P2 LDG.E.U8 R147, desc[UR8][R10.64] ;  /* 0x000000080a93a981 */ /* 0x0000a2000c1e1100 */
[----:B------:R-:W-:Y:S02]  /*2750*/  IADD3 R12, P1, R99, R24, RZ ;  /* 0x00000018630c7210 */ /* 0x000fe40007f3e0ff */
[C---:B-1----:R-:W-:Y:S02]  /*2760*/  LOP3.LUT R14, R17.reuse, 0x50, RZ, 0xfc, !PT ;  /* 0x00000050110e7812 */ /* 0x042fe400078efcff */
[----:B------:R-:W-:Y:S02]  /*2770*/  ISETP.GE.AND P5, PT, R16, UR6, PT ;  /* 0x0000000610007c0c */ /* 0x000fe4000bfa6270 */
[----:B------:R-:W-:Y:S02]  /*2780*/  LOP3.LUT R16, R17, 0x48, RZ, 0xfc, !PT ;  /* 0x0000004811107812 */ /* 0x000fe400078efcff */
[----:B------:R-:W-:-:S02]  /*2790*/  ISETP.GE.AND P2, PT, R13, UR6, PT ;  /* 0x000000060d007c0c */ /* 0x000fc4000bf46270 */
[----:B------:R-:W-:Y:S02]  /*27a0*/  LEA.HI.X.SX32 R13, R99, R60, 0x1, P1 ;  /* 0x0000003c630d7211 */ /* 0x000fe400008f0eff */
[----:B------:R-:W-:Y:S02]  /*27b0*/  ISETP.GE.AND P1, PT, R14, UR6, PT ;  /* 0x000000060e007c0c */ /* 0x000fe4000bf26270 */
[----:B------:R-:W-:Y:S02]  /*27c0*/  IADD3 R14, P6, R97, R24, RZ ;  /* 0x00000018610e7210 */ /* 0x000fe40007fde0ff */
[----:B------:R-:W-:Y:S02]  /*27d0*/  ISETP.GE.AND P3, PT, R16, UR6, PT ;  /* 0x0000000610007c0c */ /* 0x000fe4000bf66270 */
[----:B------:R-:W-:Y:S02]  /*27e0*/  PRMT R148, RZ, 0x7610, R148 ;  /* 0x00007610ff947816 */ /* 0x000fe40000000094 */
[----:B------:R-:W-:-:S02]  /*27f0*/  PRMT R146, RZ, 0x7610, R146 ;  /* 0x00007610ff927816 */ /* 0x000fc40000000092 */
[----:B------:R-:W-:Y:S02]  /*2800*/  LEA.HI.X.SX32 R15, R97, R60, 0x1, P6 ;  /* 0x0000003c610f7211 */ /* 0x000fe400030f0eff */
[----:B------:R-:W-:Y:S02]  /*2810*/  IADD3 R8, P6, R95, R24, RZ ;  /* 0x000000185f087210 */ /* 0x000fe40007fde0ff */
[----:B0-----:R-:W-:Y:S01]  /*2820*/  LOP3.LUT R10, R17, 0x58, RZ, 0xfc, !PT ;  /* 0x00000058110a7812 */ /* 0x001fe200078efcff */
[----:B------:R-:W2:Y:S01]  /*2830*/  @!P4 LDG.E.U8 R148, desc[UR8][R14.64] ;  /* 0x000000080e94c981 */ /* 0x000ea2000c1e1100 */
[----:B------:R-:W-:Y:S02]  /*2840*/  PRMT R151, RZ, 0x7610, R151 ;  /* 0x00007610ff977816 */ /* 0x000fe40000000097 */
[----:B------:R-:W-:Y:S01]  /*2850*/  LEA.HI.X.SX32 R9, R95, R60, 0x1, P6 ;  /* 0x0000003c5f097211 */ /* 0x000fe200030f0eff */
[----:B------:R0:W2:Y:S01]  /*2860*/  @!P5 LDG.E.U8 R146, desc[UR8][R12.64] ;  /* 0x000000080c92d981 */ /* 0x0000a2000c1e1100 */
[----:B------:R-:W-:-:S02]  /*2870*/  ISETP.GE.AND P4, PT, R10, UR6, PT ;  /* 0x000000060a007c0c */ /* 0x000fc4000bf86270 */
[----:B------:R-:W-:Y:S01]  /*2880*/  IADD3 R10, P6, R93, R24, RZ ;  /* 0x000000185d0a7210 */ /* 0x000fe20007fde0ff */
[----:B------:R1:W2:Y:S01]  /*2890*/  @!P3 LDG.E.U8 R151, desc[UR8][R8.64] ;  /* 0x000000080897b981 */ /* 0x0002a2000c1e1100 */
[C---:B------:R-:W-:Y:S02]  /*28a0*/  LOP3.LUT R16, R17.reuse, 0x54, RZ, 0xfc, !PT ;  /* 0x0000005411107812 */ /* 0x040fe400078efcff */
[----:B------:R-:W-:Y:S02]  /*28b0*/  PRMT R153, RZ, 0x7610, R153 ;  /* 0x00007610ff997816 */ /* 0x000fe40000000099 */
[----:B0-----:R-:W-:Y:S02]  /*28c0*/  LOP3.LUT R12, R17, 0x5c, RZ, 0xfc, !PT ;  /* 0x0000005c110c7812 */ /* 0x001fe400078efcff */
[----:B------:R-:W-:Y:S02]  /*28d0*/  LEA.HI.X.SX32 R11, R93, R60, 0x1, P6 ;  /* 0x0000003c5d0b7211 */ /* 0x000fe400030f0eff */
[----:B------:R-:W-:-:S02]  /*28e0*/  ISETP.GE.AND P3, PT, R12, UR6, PT ;  /* 0x000000060c007c0c */ /* 0x000fc4000bf66270 */
[----:B------:R-:W-:Y:S01]  /*28f0*/  IADD3 R12, P6, R91, R24, RZ ;  /* 0x000000185b0c7210 */ /* 0x000fe20007fde0ff */
[----:B------:R0:W2:Y:S01]  /*2900*/  @!P2 LDG.E.U8 R153, desc[UR8][R10.64] ;  /* 0x000000080a99a981 */ /* 0x0000a2000c1e1100 */
[----:B------:R-:W-:Y:S02]  /*2910*/  LOP3.LUT R14, R17, 0x60, RZ, 0xfc, !PT ;  /* 0x00000060110e7812 */ /* 0x000fe400078efcff */
[----:B------:R-:W-:Y:S02]  /*2920*/  ISETP.GE.AND P5, PT, R16, UR6, PT ;  /* 0x0000000610007c0c */ /* 0x000fe4000bfa6270 */
[----:B------:R-:W-:Y:S02]  /*2930*/  PRMT R150, RZ, 0x7610, R150 ;  /* 0x00007610ff967816 */ /* 0x000fe40000000096 */
[----:B------:R-:W-:Y:S02]  /*2940*/  LEA.HI.X.SX32 R13, R91, R60, 0x1, P6 ;  /* 0x0000003c5b0d7211 */ /* 0x000fe400030f0eff */
[----:B------:R-:W-:-:S02]  /*2950*/  ISETP.GE.AND P2, PT, R14, UR6, PT ;  /* 0x000000060e007c0c */ /* 0x000fc4000bf46270 */
[----:B------:R-:W-:Y:S01]  /*2960*/  IADD3 R14, P6, R89, R24, RZ ;  /* 0x00000018590e7210 */ /* 0x000fe20007fde0ff */
[----:B------:R0:W2:Y:S01]  /*2970*/  @!P1 LDG.E.U8 R150, desc[UR8][R12.64] ;  /* 0x000000080c969981 */ /* 0x0000a2000c1e1100 */
[----:B-1----:R-:W-:Y:S02]  /*2980*/  LOP3.LUT R8, R17, 0x64, RZ, 0xfc, !PT ;  /* 0x0000006411087812 */ /* 0x002fe400078efcff */
[----:B------:R-:W-:Y:S02]  /*2990*/  PRMT R152, RZ, 0x7610, R152 ;  /* 0x00007610ff987816 */ /* 0x000fe40000000098 */
[----:B------:R-:W-:Y:S02]  /*29a0*/  LEA.HI.X.SX32 R15, R89, R60, 0x1, P6 ;  /* 0x0000003c590f7211 */ /* 0x000fe400030f0eff */
[----:B------:R-:W-:Y:S02]  /*29b0*/  ISETP.GE.AND P1, PT, R8, UR6, PT ;  /* 0x0000000608007c0c */ /* 0x000fe4000bf26270 */
[----:B------:R-:W-:Y:S01]  /*29c0*/  IADD3 R8, P6, R87, R24, RZ ;  /* 0x0000001857087210 */ /* 0x000fe20007fde0ff */
[----:B------:R1:W2:Y:S01]  /*29d0*/  @!P5 LDG.E.U8 R152, desc[UR8][R14.64] ;  /* 0x000000080e98d981 */ /* 0x0002a2000c1e1100 */
[----:B0-----:R-:W-:-:S02]  /*29e0*/  LOP3.LUT R10, R17, 0x68, RZ, 0xfc, !PT ;  /* 0x00000068110a7812 */ /* 0x001fc400078efcff */
[----:B------:R-:W-:Y:S02]  /*29f0*/  PRMT R155, RZ, 0x7610, R155 ;  /* 0x00007610ff9b7816 */ /* 0x000fe4000000009b */
[----:B------:R-:W-:Y:S02]  /*2a00*/  LEA.HI.X.SX32 R9, R87, R60, 0x1, P6 ;  /* 0x0000003c57097211 */ /* 0x000fe400030f0eff */
[----:B------:R-:W-:Y:S02]  /*2a10*/  ISETP.GE.AND P5, PT, R10, UR6, PT ;  /* 0x000000060a007c0c */ /* 0x000fe4000bfa6270 */
[----:B------:R-:W-:Y:S01]  /*2a20*/  IADD3 R10, P6, R83, R24, RZ ;  /* 0x00000018530a7210 */ /* 0x000fe20007fde0ff */
[----:B------:R0:W2:Y:S01]  /*2a30*/  @!P4 LDG.E.U8 R155, desc[UR8][R8.64] ;  /* 0x00000008089bc981 */ /* 0x0000a2000c1e1100 */
[----:B------:R-:W-:Y:S02]  /*2a40*/  LOP3.LUT R12, R17, 0x70, RZ, 0xfc, !PT ;  /* 0x00000070110c7812 */ /* 0x000fe400078efcff */
[----:B------:R-:W-:-:S02]  /*2a50*/  LEA.HI.X.SX32 R11, R83, R60, 0x1, P6 ;  /* 0x0000003c530b7211 */ /* 0x000fc400030f0eff */
[----:B------:R-:W-:Y:S02]  /*2a60*/  PRMT R154, RZ, 0x7610, R154 ;  /* 0x00007610ff9a7816 */ /* 0x000fe4000000009a */
[----:B------:R-:W-:Y:S02]  /*2a70*/  ISETP.GE.AND P4, PT, R12, UR6, PT ;  /* 0x000000060c007c0c */ /* 0x000fe4000bf86270 */
[C---:B------:R-:W-:Y:S02]  /*2a80*/  IADD3 R12, P6, R81.reuse, R24, RZ ;  /* 0x00000018510c7210 */ /* 0x040fe40007fde0ff */
[----:B------:R-:W-:Y:S01]  /*2a90*/  PRMT R156, RZ, 0x7610, R156 ;  /* 0x00007610ff9c7816 */ /* 0x000fe2000000009c */
[----:B------:R0:W2:Y:S01]  /*2aa0*/  @!P2 LDG.E.U8 R154, desc[UR8][R10.64] ;  /* 0x000000080a9aa981 */ /* 0x0000a2000c1e1100 */
[----:B------:R-:W-:Y:S02]  /*2ab0*/  LEA.HI.X.SX32 R13, R81, R60, 0x1, P6 ;  /* 0x0000003c510d7211 */ /* 0x000fe400030f0eff */
[----:B-1----:R-:W-:-:S02]  /*2ac0*/  LOP3.LUT R15, R17, 0x6c, RZ, 0xfc, !PT ;  /* 0x0000006c110f7812 */ /* 0x002fc400078efcff */
[----:B------:R-:W-:Y:S01]  /*2ad0*/  IADD3 R14, P2, R75, R24, RZ ;  /* 0x000000184b0e7210 */ /* 0x000fe20007f5e0ff */
[----:B------:R1:W2:Y:S01]  /*2ae0*/  @!P1 LDG.E.U8 R156, desc[UR8][R12.64] ;  /* 0x000000080c9c9981 */ /* 0x0002a2000c1e1100 */
[----:B0-----:R-:W-:Y:S02]  /*2af0*/  LOP3.LUT R9, R17, 0x74, RZ, 0xfc, !PT ;  /* 0x0000007411097812 */ /* 0x001fe400078efcff */
[----:B------:R-:W-:Y:S02]  /*2b00*/  ISETP.GE.AND P6, PT, R15, UR6, PT ;  /* 0x000000060f007c0c */ /* 0x000fe4000bfc6270 */
[----:B------:R-:W-:Y:S02]  /*2b10*/  LEA.HI.X.SX32 R15, R75, R60, 0x1, P2 ;  /* 0x0000003c4b0f7211 */ /* 0x000fe400010f0eff */
[----:B------:R-:W-:Y:S02]  /*2b20*/  IADD3 R8, P1, R85, R24, RZ ;  /* 0x0000001855087210 */ /* 0x000fe40007f3e0ff */
[----:B------:R-:W-:-:S02]  /*2b30*/  ISETP.GE.AND P2, PT, R9, UR6, PT ;  /* 0x0000000609007c0c */ /* 0x000fc4000bf46270 */
[----:B------:R-:W-:Y:S02]  /*2b40*/  PRMT R158, RZ, 0x7610, R158 ;  /* 0x00007610ff9e7816 */ /* 0x000fe4000000009e */
[----:B------:R-:W-:Y:S02]  /*2b50*/  LEA.HI.X.SX32 R9, R85, R60, 0x1, P1 ;  /* 0x0000003c55097211 */ /* 0x000fe400008f0eff */
[----:B------:R-:W-:Y:S02]  /*2b60*/  IADD3 R10, P1, R73, R24, RZ ;  /* 0x00000018490a7210 */ /* 0x000fe40007f3e0ff */
[----:B------:R-:W-:Y:S01]  /*2b70*/  LOP3.LUT R18, R17, 0x78, RZ, 0xfc, !PT ;  /* 0x0000007811127812 */ /* 0x000fe200078efcff */
[----:B------:R0:W2:Y:S01]  /*2b80*/  @!P4 LDG.E.U8 R158, desc[UR8][R14.64] ;  /* 0x000000080e9ec981 */ /* 0x0000a2000c1e1100 */
[----:B------:R-:W-:Y:S02]  /*2b90*/  PRMT R160, RZ, 0x7610, R160 ;  /* 0x00007610ffa07816 */ /* 0x000fe400000000a0 */
[----:B------:R-:W-:-:S02]  /*2ba0*/  PRMT R157, RZ, 0x7610, R157 ;  /* 0x00007610ff9d7816 */ /* 0x000fc4000000009d */
[----:B------:R-:W-:Y:S02]  /*2bb0*/  LEA.HI.X.SX32 R11, R73, R60, 0x1, P1 ;  /* 0x0000003c490b7211 */ /* 0x000fe400008f0eff */
[C---:B------:R-:W-:Y:S02]  /*2bc0*/  IADD3 R16, P4, R79.reuse, R24, RZ ;  /* 0x000000184f107210 */ /* 0x040fe40007f9e0ff */
[----:B------:R-:W-:Y:S01]  /*2bd0*/  ISETP.GE.AND P1, PT, R18, UR6, PT ;  /* 0x0000000612007c0c */ /* 0x000fe2000bf26270 */
[----:B------:R-:W2:Y:S01]  /*2be0*/  @!P2 LDG.E.U8 R160, desc[UR8][R10.64] ;  /* 0x000000080aa0a981 */ /* 0x000ea2000c1e1100 */
[----:B------:R-:W-:Y:S02]  /*2bf0*/  LEA.HI.X.SX32 R17, R79, R60, 0x1, P4 ;  /* 0x0000003c4f117211 */ /* 0x000fe400020f0eff */
[-C--:B-1----:R-:W-:Y:S01]  /*2c00*/  IADD3 R12, P4, R77, R24.reuse, RZ ;  /* 0x000000184d0c7210 */ /* 0x082fe20007f9e0ff */
[----:B------:R1:W2:Y:S01]  /*2c10*/  @!P3 LDG.E.U8 R157, desc[UR8][R8.64] ;  /* 0x00000008089db981 */ /* 0x0002a2000c1e1100 */
[----:B0-----:R-:W-:-:S02]  /*2c20*/  IADD3 R14, P3, R71, R24, RZ ;  /* 0x00000018470e7210 */ /* 0x001fc40007f7e0ff */
[----:B------:R-:W-:Y:S02]  /*2c30*/  IADD3 R18, P2, R131, R24, RZ ;  /* 0x0000001883127210 */ /* 0x000fe40007f5e0ff */
[----:B------:R-:W-:Y:S02]  /*2c40*/  PRMT R159, RZ, 0x7610, R159 ;  /* 0x00007610ff9f7816 */ /* 0x000fe4000000009f */
[----:B------:R-:W-:Y:S02]  /*2c50*/  PRMT R161, RZ, 0x7610, R161 ;  /* 0x00007610ffa17816 */ /* 0x000fe400000000a1 */
[----:B------:R-:W-:Y:S02]  /*2c60*/  PRMT R163, RZ, 0x7610, R163 ;  /* 0x00007610ffa37816 */ /* 0x000fe400000000a3 */
[----:B------:R-:W-:Y:S01]  /*2c70*/  PRMT R165, RZ, 0x7610, R165 ;  /* 0x00007610ffa57816 */ /* 0x000fe200000000a5 */
[----:B------:R-:W2:Y:S01]  /*2c80*/  @!P5 LDG.E.U8 R159, desc[UR8][R16.64] ;  /* 0x00000008109fd981 */ /* 0x000ea2000c1e1100 */
[----:B------:R-:W-:-:S02]  /*2c90*/  LEA.HI.X.SX32 R13, R77, R60, 0x1, P4 ;  /* 0x0000003c4d0d7211 */ /* 0x000fc400020f0eff */
[-C--:B------:R-:W-:Y:S02]  /*2ca0*/  LEA.HI.X.SX32 R15, R71, R60.reuse, 0x1, P3 ;  /* 0x0000003c470f7211 */ /* 0x080fe400018f0eff */
[----:B------:R-:W-:Y:S01]  /*2cb0*/  LEA.HI.X.SX32 R19, R131, R60, 0x1, P2 ;  /* 0x0000003c83137211 */ /* 0x000fe200010f0eff */
[----:B------:R-:W2:Y:S04]  /*2cc0*/  @!P6 LDG.E.U8 R161, desc[UR8][R12.64] ;  /* 0x000000080ca1e981 */ /* 0x000ea8000c1e1100 */
[----:B------:R-:W2:Y:S04]  /*2cd0*/  @!P1 LDG.E.U8 R163, desc[UR8][R14.64] ;  /* 0x000000080ea39981 */ /* 0x000ea8000c1e1100 */
[----:B------:R0:W2:Y:S01]  /*2ce0*/  @!P0 LDG.E.U8 R165, desc[UR8][R18.64] ;  /* 0x0000000812a58981 */ /* 0x0000a2000c1e1100 */
[----:B------:R-:W-:Y:S01]  /*2cf0*/  BAR.SYNC.DEFER_BLOCKING 0x0 ;  /* 0x0000000000007b1d */ /* 0x000fe20000010000 */
[----:B-1----:R-:W-:-:S02]  /*2d00*/  LOP3.LUT R8, R29, 0x40, RZ, 0xfc, !PT ;  /* 0x000000401d087812 */ /* 0x002fc400078efcff */
[----:B------:R-:W-:Y:S02]  /*2d10*/  ISETP.GE.AND P1, PT, R29, UR6, PT ;  /* 0x000000061d007c0c */ /* 0x000fe4000bf26270 */
[----:B------:R-:W-:Y:S02]  /*2d20*/  ISETP.GE.AND P0, PT, R8, UR6, PT ;  /* 0x0000000608007c0c */ /* 0x000fe4000bf06270 */
[----:B------:R-:W-:Y:S02]  /*2d30*/  IADD3 RZ, P3, R58, UR10, RZ ;  /* 0x0000000a3aff7c10 */ /* 0x000fe4000ff7e0ff */
[----:B------:R-:W-:Y:S01]  /*2d40*/  IADD3 RZ, P2, R57, UR10, RZ ;  /* 0x0000000a39ff7c10 */ /* 0x000fe2000ff5e0ff */
[----:B---3--:R-:W-:Y:S04]  /*2d50*/  STS.U8 [R29+UR4], R130 ;  /* 0x000000821d007988 */ /* 0x008fe80008000004 */
[----:B----4-:R-:W-:Y:S04]  /*2d60*/  STS.U8 [R29+UR4+0x40], R132 ;  /* 0x000040841d007988 */ /* 0x010fe80008000004 */
[----:B-----5:R-:W-:Y:S04]  /*2d70*/  STS.U8 [R29+UR4+0x100], R134 ;  /* 0x000100861d007988 */ /* 0x020fe80008000004 */
[----:B--2---:R-:W-:Y:S01]  /*2d80*/  STS.U8 [R29+UR4+0x140], R136 ;  /* 0x000140881d007988 */ /* 0x004fe20008000004 */
[----:B------:R-:W-:-:S02]  /*2d90*/  IADD3.X R9, R64, UR11, RZ, P3, !PT ;  /* 0x0000000b40097c10 */ /* 0x000fc40009ffe4ff */
[----:B------:R-:W-:Y:S02]  /*2da0*/  IADD3.X R11, R63, UR11, RZ, P2, !PT ;  /* 0x0000000b3f0b7c10 */ /* 0x000fe400097fe4ff */
[----:B------:R-:W-:Y:S02]  /*2db0*/  IADD3 RZ, P4, R55, UR10, RZ ;  /* 0x0000000a37ff7c10 */ /* 0x000fe4000ff9e0ff */
[----:B------:R-:W-:Y:S01]  /*2dc0*/  IADD3 RZ, P3, R120, UR10, RZ ;  /* 0x0000000a78ff7c10 */ /* 0x000fe2000ff7e0ff */
[----:B------:R-:W-:Y:S04]  /*2dd0*/  STS.U8 [R29+UR4+0x200], R138 ;  /* 0x0002008a1d007988 */ /* 0x000fe80008000004 */
[----:B------:R-:W-:Y:S01]  /*2de0*/  STS.U8 [R29+UR4+0x240], R140 ;  /* 0x0002408c1d007988 */ /* 0x000fe20008000004 */
[----:B------:R-:W-:Y:S01]  /*2df0*/  IADD3 RZ, P2, R53, UR10, RZ ;  /* 0x0000000a35ff7c10 */ /* 0x000fe2000ff5e0ff */
[----:B------:R-:W-:Y:S01]  /*2e00*/  VIADD R8, R58, UR10 ;  /* 0x0000000a3a087c36 */ /* 0x000fe20008000000 */
[----:B0-----:R-:W-:Y:S01]  /*2e10*/  PRMT R18, RZ, 0x7610, R18 ;  /* 0x00007610ff127816 */ /* 0x001fe20000000012 */
[----:B------:R-:W-:Y:S01]  /*2e20*/  VIADD R10, R57, UR10 ;  /* 0x0000000a390a7c36 */ /* 0x000fe20008000000 */
[----:B------:R-:W-:Y:S01]  /*2e30*/  IADD3.X R13, R62, UR11, RZ, P4, !PT ;  /* 0x0000000b3e0d7c10 */ /* 0x000fe2000a7fe4ff */
[----:B------:R-:W-:Y:S01]  /*2e40*/  VIADD R12, R55, UR10 ;  /* 0x0000000a370c7c36 */ /* 0x000fe20008000000 */
[----:B------:R-:W-:Y:S04]  /*2e50*/  STS.U8 [R29+UR4+0x300], R142 ;  /* 0x0003008e1d007988 */ /* 0x000fe80008000004 */
[----:B------:R-:W-:Y:S01]  /*2e60*/  STS.U8 [R29+UR4+0x340], R144 ;  /* 0x000340901d007988 */ /* 0x000fe20008000004 */
[----:B------:R-:W-:-:S02]  /*2e70*/  IADD3.X R15, R128, UR11, RZ, P3, !PT ;  /* 0x0000000b800f7c10 */ /* 0x000fc40009ffe4ff */
[----:B------:R-:W-:Y:S02]  /*2e80*/  IADD3.X R17, R61, UR11, RZ, P2, !PT ;  /* 0x0000000b3d117c10 */ /* 0x000fe400097fe4ff */
[----:B------:R-:W-:Y:S02]  /*2e90*/  IADD3 RZ, P4, R116, UR10, RZ ;  /* 0x0000000a74ff7c10 */ /* 0x000fe4000ff9e0ff */
[----:B------:R-:W-:Y:S02]  /*2ea0*/  IADD3 RZ, P3, R51, UR10, RZ ;  /* 0x0000000a33ff7c10 */ /* 0x000fe4000ff7e0ff */
[----:B------:R-:W-:Y:S01]  /*2eb0*/  IADD3 RZ, P2, R112, UR10, RZ ;  /* 0x0000000a70ff7c10 */ /* 0x000fe2000ff5e0ff */
[----:B------:R-:W-:Y:S04]  /*2ec0*/  STS.U8 [R29+UR4+0x440], R148 ;  /* 0x000440941d007988 */ /* 0x000fe80008000004 */
[----:B------:R0:W-:Y:S01]  /*2ed0*/  STS.U8 [R29+UR4+0x400], R146 ;  /* 0x000400921d007988 */ /* 0x0001e20008000004 */
[----:B------:R-:W-:Y:S01]  /*2ee0*/  VIADD R14, R120, UR10 ;  /* 0x0000000a780e7c36 */ /* 0x000fe20008000000 */
[----:B------:R-:W-:-:S02]  /*2ef0*/  PRMT R19, RZ, 0x7610, R19 ;  /* 0x00007610ff137816 */ /* 0x000fc40000000013 */
[----:B------:R1:W-:Y:S04]  /*2f00*/  STS.U8 [R29+UR4+0x500], R150 ;  /* 0x000500961d007988 */ /* 0x0003e80008000004 */
[----:B------:R-:W-:Y:S01]  /*2f10*/  STS.U8 [R29+UR4+0x540], R152 ;  /* 0x000540981d007988 */ /* 0x000fe20008000004 */
[----:B0-----:R-:W-:-:S03]  /*2f20*/  PRMT R146, RZ, 0x7610, R146 ;  /* 0x00007610ff927816 */ /* 0x001fc60000000092 */
[----:B------:R-:W-:Y:S04]  /*2f30*/  STS.U8 [R29+UR4+0x600], R154 ;  /* 0x0006009a1d007988 */ /* 0x000fe80008000004 */
        /* <DEDUP_REMOVED lines=15> */
[----:B------:R0:W-:Y:S04]  /*3030*/  STS.U8 [R66+UR4+0x680], R159 ;  /* 0x0006809f42007988 */ /* 0x0001e80008000004 */
[----:B------:R-:W-:Y:S04]  /*3040*/  STS.U8 [R66+UR4+0x6c0], R161 ;  /* 0x0006c0a142007988 */ /* 0x000fe80008000004 */
[----:B------:R-:W-:Y:S04]  /*3050*/  STS.U8 [R66+UR4+0x780], R163 ;  /* 0x000780a342007988 */ /* 0x000fe80008000004 */
[----:B------:R-:W-:Y:S01]  /*3060*/  STS.U8 [R66+UR4+0x7c0], R165 ;  /* 0x0007c0a542007988 */ /* 0x000fe20008000004 */
[----:B------:R-:W-:Y:S01]  /*3070*/  BAR.SYNC.DEFER_BLOCKING 0x0 ;  /* 0x0000000000007b1d */ /* 0x000fe20000010000 */
[----:B-1----:R-:W-:-:S02]  /*3080*/  PRMT R150, RZ, 0x7610, R150 ;  /* 0x00007610ff967816 */ /* 0x002fc40000000096 */
[----:B------:R-:W-:Y:S01]  /*3090*/  PRMT R148, RZ, 0x7610, R148 ;  /* 0x00007610ff947816 */ /* 0x000fe20000000094 */
[----:B------:R-:W-:Y:S01]  /*30a0*/  VIADD R16, R53, UR10 ;  /* 0x0000000a35107c36 */ /* 0x000fe20008000000 */
[----:B0-----:R-:W-:Y:S02]  /*30b0*/  PRMT R159, RZ, 0x7610, R159 ;  /* 0x00007610ff9f7816 */ /* 0x001fe4000000009f */
[----:B------:R-:W-:Y:S02]  /*30c0*/  PRMT R160, RZ, 0x7610, R160 ;  /* 0x00007610ffa07816 */ /* 0x000fe400000000a0 */
[----:B------:R-:W-:Y:S02]  /*30d0*/  PRMT R162, RZ, 0x7610, R162 ;  /* 0x00007610ffa27816 */ /* 0x000fe400000000a2 */
[----:B------:R-:W-:Y:S02]  /*30e0*/  PRMT R168, RZ, 0x7610, R168 ;  /* 0x00007610ffa87816 */ /* 0x000fe400000000a8 */
[----:B------:R-:W-:Y:S01]  /*30f0*/  PRMT R166, RZ, 0x7610, R166 ;  /* 0x00007610ffa67816 */ /* 0x000fe200000000a6 */
[----:B------:R0:W2:Y:S04]  /*3100*/  @!P1 LDG.E.U8 R146, desc[UR8][R8.64] ;  /* 0x0000000808929981 */ /* 0x0000a8000c1e1100 */
[----:B------:R1:W3:Y:S04]  /*3110*/  @!P0 LDG.E.U8 R18, desc[UR8][R10.64] ;  /* 0x000000080a128981 */ /* 0x0002e8000c1e1100 */
[----:B------:R4:W5:Y:S01]  /*3120*/  @!P1 LDG.E.U8 R150, desc[UR8][R12.64] ;  /* 0x000000080c969981 */ /* 0x000962000c1e1100 */
[----:B0-----:R-:W-:Y:S01]  /*3130*/  VIADD R8, R116, UR10 ;  /* 0x0000000a74087c36 */ /* 0x001fe20008000000 */
[----:B------:R-:W-:-:S02]  /*3140*/  IADD3.X R9, R126, UR11, RZ, P4, !PT ;  /* 0x0000000b7e097c10 */ /* 0x000fc4000a7fe4ff */
[----:B------:R0:W5:Y:S01]  /*3150*/  @!P0 LDG.E.U8 R148, desc[UR8][R14.64] ;  /* 0x000000080e948981 */ /* 0x000162000c1e1100 */
[----:B------:R-:W-:Y:S02]  /*3160*/  IADD3 RZ, P4, R49, UR10, RZ ;  /* 0x0000000a31ff7c10 */ /* 0x000fe4000ff9e0ff */
[----:B-1----:R-:W-:Y:S01]  /*3170*/  IADD3.X R11, R59, UR11, RZ, P3, !PT ;  /* 0x0000000b3b0b7c10 */ /* 0x002fe20009ffe4ff */
[----:B------:R-:W-:Y:S01]  /*3180*/  VIADD R10, R51, UR10 ;  /* 0x0000000a330a7c36 */ /* 0x000fe20008000000 */
[----:B------:R-:W-:Y:S01]  /*3190*/  IADD3 RZ, P3, R108, UR10, RZ ;  /* 0x0000000a6cff7c10 */ /* 0x000fe2000ff7e0ff */
[----:B------:R1:W5:Y:S01]  /*31a0*/  @!P1 LDG.E.U8 R19, desc[UR8][R16.64] ;  /* 0x0000000810139981 */ /* 0x000362000c1e1100 */
[----:B----4-:R-:W-:Y:S02]  /*31b0*/  IADD3.X R13, R124, UR11, RZ, P2, !PT ;  /* 0x0000000b7c0d7c10 */ /* 0x010fe400097fe4ff */
[----:B------:R-:W-:Y:S01]  /*31c0*/  IADD3 RZ, P2, R47, UR10, RZ ;  /* 0x0000000a2fff7c10 */ /* 0x000fe2000ff5e0ff */
[----:B------:R-:W-:Y:S01]  /*31d0*/  VIADD R12, R112, UR10 ;  /* 0x0000000a700c7c36 */ /* 0x000fe20008000000 */
[----:B------:R4:W5:Y:S01]  /*31e0*/  @!P0 LDG.E.U8 R159, desc[UR8][R8.64] ;  /* 0x00000008089f8981 */ /* 0x000962000c1e1100 */
[----:B0-----:R-:W-:Y:S01]  /*31f0*/  VIADD R14, R49, UR10 ;  /* 0x0000000a310e7c36 */ /* 0x001fe20008000000 */
[----:B------:R-:W-:-:S02]  /*3200*/  IADD3.X R15, R56, UR11, RZ, P4, !PT ;  /* 0x0000000b380f7c10 */ /* 0x000fc4000a7fe4ff */
[----:B------:R-:W-:Y:S01]  /*3210*/  IADD3 RZ, P4, R104, UR10, RZ ;  /* 0x0000000a68ff7c10 */ /* 0x000fe2000ff9e0ff */
[----:B------:R0:W5:Y:S01]  /*3220*/  @!P1 LDG.E.U8 R160, desc[UR8][R10.64] ;  /* 0x000000080aa09981 */ /* 0x000162000c1e1100 */
[----:B-1----:R-:W-:Y:S02]  /*3230*/  IADD3.X R17, R122, UR11, RZ, P3, !PT ;  /* 0x0000000b7a117c10 */ /* 0x002fe40009ffe4ff */
[----:B------:R-:W-:Y:S01]  /*3240*/  IADD3 RZ, P3, R45, UR10, RZ ;  /* 0x0000000a2dff7c10 */ /* 0x000fe2000ff7e0ff */
[----:B------:R1:W5:Y:S01]  /*3250*/  @!P0 LDG.E.U8 R162, desc[UR8][R12.64] ;  /* 0x000000080ca28981 */ /* 0x000362000c1e1100 */
[----:B----4-:R-:W-:Y:S02]  /*3260*/  IADD3.X R9, R54, UR11, RZ, P2, !PT ;  /* 0x0000000b36097c10 */ /* 0x010fe400097fe4ff */
[----:B------:R-:W-:Y:S01]  /*3270*/  IADD3 RZ, P2, R100, UR10, RZ ;  /* 0x0000000a64ff7c10 */ /* 0x000fe2000ff5e0ff */
[----:B------:R-:W-:Y:S01]  /*3280*/  VIADD R8, R47, UR10 ;  /* 0x0000000a2f087c36 */ /* 0x000fe20008000000 */
[----:B------:R-:W-:Y:S01]  /*3290*/  PRMT R164, RZ, 0x7610, R164 ;  /* 0x00007610ffa47816 */ /* 0x000fe200000000a4 */
[----:B------:R-:W-:Y:S01]  /*32a0*/  VIADD R16, R108, UR10 ;  /* 0x0000000a6c107c36 */ /* 0x000fe20008000000 */
[----:B------:R-:W-:Y:S01]  /*32b0*/  PRMT R178, RZ, 0x7610, R178 ;  /* 0x00007610ffb27816 */ /* 0x000fe200000000b2 */
[----:B------:R4:W5:Y:S01]  /*32c0*/  @!P1 LDG.E.U8 R168, desc[UR8][R14.64] ;  /* 0x000000080ea89981 */ /* 0x000962000c1e1100 */
[----:B0-----:R-:W-:Y:S01]  /*32d0*/  VIADD R10, R104, UR10 ;  /* 0x0000000a680a7c36 */ /* 0x001fe20008000000 */
[----:B------:R-:W-:-:S02]  /*32e0*/  IADD3.X R11, R118, UR11, RZ, P4, !PT ;  /* 0x0000000b760b7c10 */ /* 0x000fc4000a7fe4ff */
[----:B-1----:R-:W-:Y:S01]  /*32f0*/  IADD3.X R13, R52, UR11, RZ, P3, !PT ;  /* 0x0000000b340d7c10 */ /* 0x002fe20009ffe4ff */
[----:B------:R0:W5:Y:S01]  /*3300*/  @!P1 LDG.E.U8 R166, desc[UR8][R8.64] ;  /* 0x0000000808a69981 */ /* 0x000162000c1e1100 */
[----:B------:R-:W-:Y:S02]  /*3310*/  IADD3 RZ, P4, R43, UR10, RZ ;  /* 0x0000000a2bff7c10 */ /* 0x000fe4000ff9e0ff */
[----:B------:R-:W-:Y:S01]  /*3320*/  IADD3 RZ, P3, R96, UR10, RZ ;  /* 0x0000000a60ff7c10 */ /* 0x000fe2000ff7e0ff */
[----:B------:R-:W-:Y:S01]  /*3330*/  VIADD R12, R45, UR10 ;  /* 0x0000000a2d0c7c36 */ /* 0x000fe20008000000 */
[----:B----4-:R-:W-:Y:S01]  /*3340*/  IADD3.X R15, R114, UR11, RZ, P2, !PT ;  /* 0x0000000b720f7c10 */ /* 0x010fe200097fe4ff */
[----:B------:R1:W4:Y:S01]  /*3350*/  @!P0 LDG.E.U8 R164, desc[UR8][R16.64] ;  /* 0x0000000810a48981 */ /* 0x000322000c1e1100 */
[----:B------:R-:W-:Y:S02]  /*3360*/  IADD3 RZ, P2, R41, UR10, RZ ;  /* 0x0000000a29ff7c10 */ /* 0x000fe4000ff5e0ff */
[----:B------:R-:W-:Y:S01]  /*3370*/  PRMT R171, RZ, 0x7610, R171 ;  /* 0x00007610ffab7816 */ /* 0x000fe200000000ab */
[----:B------:R-:W-:Y:S01]  /*3380*/  VIADD R14, R100, UR10 ;  /* 0x0000000a640e7c36 */ /* 0x000fe20008000000 */
[----:B------:R-:W-:Y:S01]  /*3390*/  PRMT R169, RZ, 0x7610, R169 ;  /* 0x00007610ffa97816 */ /* 0x000fe200000000a9 */
[----:B------:R1:W4:Y:S01]  /*33a0*/  @!P0 LDG.E.U8 R178, desc[UR8][R10.64] ;  /* 0x000000080ab28981 */ /* 0x000322000c1e1100 */
[----:B------:R-:W-:Y:S01]  /*33b0*/  PRMT R206, RZ, 0x7610, R206 ;  /* 0x00007610ffce7816 */ /* 0x000fe200000000ce */
[----:B0-----:R-:W-:Y:S01]  /*33c0*/  VIADD R8, R43, UR10 ;  /* 0x0000000a2b087c36 */ /* 0x001fe20008000000 */
[----:B------:R-:W-:Y:S01]  /*33d0*/  IADD3.X R9, R50, UR11, RZ, P4, !PT ;  /* 0x0000000b32097c10 */ /* 0x000fe2000a7fe4ff */
[----:B------:R0:W4:Y:S01]  /*33e0*/  @!P1 LDG.E.U8 R171, desc[UR8][R12.64] ;  /* 0x000000080cab9981 */ /* 0x000122000c1e1100 */
[----:B-1----:R-:W-:-:S02]  /*33f0*/  IADD3.X R17, R110, UR11, RZ, P3, !PT ;  /* 0x0000000b6e117c10 */ /* 0x002fc40009ffe4ff */
[----:B------:R-:W-:Y:S01]  /*3400*/  IADD3 RZ, P4, R92, UR10, RZ ;  /* 0x0000000a5cff7c10 */ /* 0x000fe2000ff9e0ff */
[----:B------:R1:W4:Y:S01]  /*3410*/  @!P0 LDG.E.U8 R169, desc[UR8][R14.64] ;  /* 0x000000080ea98981 */ /* 0x000322000c1e1100 */
[----:B------:R-:W-:Y:S02]  /*3420*/  IADD3 RZ, P3, R39, UR10, RZ ;  /* 0x0000000a27ff7c10 */ /* 0x000fe4000ff7e0ff */
[----:B------:R-:W-:Y:S01]  /*3430*/  IADD3.X R11, R48, UR11, RZ, P2, !PT ;  /* 0x0000000b300b7c10 */ /* 0x000fe200097fe4ff */
[----:B------:R-:W-:Y:S01]  /*3440*/  VIADD R10, R41, UR10 ;  /* 0x0000000a290a7c36 */ /* 0x000fe20008000000 */
        /* <DEDUP_REMOVED lines=45> */
[----:B------:R-:W-:Y:S01]  /*3720*/  IADD3 RZ, P2, R72, UR10, RZ ;  /* 0x0000000a48ff7c10 */ /* 0x000fe2000ff5e0ff */
[----:B------:R-:W-:Y:S01]  /*3730*/  VIADD R10, R32, UR10 ;  /* 0x0000000a200a7c36 */ /* 0x000fe20008000000 */
[----:B------:R-:W-:Y:S01]  /*3740*/  PRMT R224, RZ, 0x7610, R224 ;  /* 0x00007610ffe07816 */ /* 0x000fe200000000e0 */
[----:B------:R1:W4:Y:S01]  /*3750*/  @!P1 LDG.E.U8 R222, desc[UR8][R8.64] ;  /* 0x0000000808de9981 */ /* 0x000322000c1e1100 */
[----:B------:R-:W-:Y:S01]  /*3760*/  PRMT R226, RZ, 0x7610, R226 ;  /* 0x00007610ffe27816 */ /* 0x000fe200000000e2 */
[----:B0-----:R-:W-:Y:S01]  /*3770*/  VIADD R12, R74, UR10 ;  /* 0x0000000a4a0c7c36 */ /* 0x001fe20008000000 */
[----:B------:R-:W-:Y:S01]  /*3780*/  PRMT R228, RZ, 0x7610, R228 ;  /* 0x00007610ffe47816 */ /* 0x000fe200000000e4 */
[----:B------:R-:W-:Y:S01]  /*3790*/  LDS.U8 R181, [R27+UR4+0x20] ;  /* 0x000020041bb57984 */ /* 0x000fe20008000000 */
[----:B------:R-:W-:-:S02]  /*37a0*/  IADD3.X R13, R86, UR11, RZ, P4, !PT ;  /* 0x0000000b560d7c10 */ /* 0x000fc4000a7fe4ff */
[----:B-1----:R-:W-:Y:S01]  /*37b0*/  IADD3.X R17, R36, UR11, RZ, P3, !PT ;  /* 0x0000000b24117c10 */ /* 0x002fe20009ffe4ff */
[----:B------:R-:W4:Y:S01]  /*37c0*/  @!P0 LDG.E.U8 R224, desc[UR8][R14.64] ;  /* 0x000000080ee08981 */ /* 0x000f22000c1e1100 */
[----:B------:R-:W-:Y:S02]  /*37d0*/  IADD3 RZ, P4, R80, UR10, RZ ;  /* 0x0000000a50ff7c10 */ /* 0x000fe4000ff9e0ff */
[----:B------:R-:W-:Y:S01]  /*37e0*/  IADD3.X R9, R82, UR11, RZ, P2, !PT ;  /* 0x0000000b52097c10 */ /* 0x000fe200097fe4ff */
[----:B------:R0:W4:Y:S01]  /*37f0*/  @!P1 LDG.E.U8 R226, desc[UR8][R10.64] ;  /* 0x000000080ae29981 */ /* 0x000122000c1e1100 */
[----:B------:R-:W-:Y:S02]  /*3800*/  IADD3 RZ, P3, R30, UR10, RZ ;  /* 0x0000000a1eff7c10 */ /* 0x000fe4000ff7e0ff */
[----:B------:R-:W-:Y:S01]  /*3810*/  IADD3 RZ, P2, R70, UR10, RZ ;  /* 0x0000000a46ff7c10 */ /* 0x000fe2000ff5e0ff */
[----:B------:R-:W-:Y:S01]  /*3820*/  VIADD R16, R31, UR10 ;  /* 0x0000000a1f107c36 */ /* 0x000fe20008000000 */
[----:B------:R-:W-:Y:S01]  /*3830*/  PRMT R203, RZ, 0x7610, R203 ;  /* 0x00007610ffcb7816 */ /* 0x000fe200000000cb */
[----:B------:R-:W-:Y:S01]  /*3840*/  VIADD R8, R72, UR10 ;  /* 0x0000000a48087c36 */ /* 0x000fe20008000000 */
[----:B------:R-:W-:Y:S01]  /*3850*/  PRMT R205, RZ, 0x7610, R205 ;  /* 0x00007610ffcd7816 */ /* 0x000fe200000000cd */
[----:B------:R1:W4:Y:S01]  /*3860*/  @!P0 LDG.E.U8 R228, desc[UR8][R12.64] ;  /* 0x000000080ce48981 */ /* 0x000322000c1e1100 */
[----:B------:R-:W-:Y:S01]  /*3870*/  PRMT R220, RZ, 0x7610, R220 ;  /* 0x00007610ffdc7816 */ /* 0x000fe200000000dc */
[----:B0-----:R-:W-:Y:S01]  /*3880*/  VIADD R10, R80, UR10 ;  /* 0x0000000a500a7c36 */ /* 0x001fe20008000000 */
[----:B------:R-:W-:Y:S01]  /*3890*/  PRMT R230, RZ, 0x7610, R230 ;  /* 0x00007610ffe67816 */ /* 0x000fe200000000e6 */
[----:B------:R-:W-:Y:S01]  /*38a0*/  VIADD R14, R30, UR10 ;  /* 0x0000000a1e0e7c36 */ /* 0x000fe20008000000 */
[----:B------:R-:W-:Y:S01]  /*38b0*/  PRMT R232, RZ, 0x7610, R232 ;  /* 0x00007610ffe87816 */ /* 0x000fe200000000e8 */
[----:B------:R0:W4:Y:S01]  /*38c0*/  @!P1 LDG.E.U8 R203, desc[UR8][R16.64] ;  /* 0x0000000810cb9981 */ /* 0x000122000c1e1100 */
[----:B------:R-:W-:-:S02]  /*38d0*/  IADD3.X R11, R94, UR11, RZ, P4, !PT ;  /* 0x0000000b5e0b7c10 */ /* 0x000fc4000a7fe4ff */
[----:B------:R-:W-:Y:S01]  /*38e0*/  IADD3.X R15, R34, UR11, RZ, P3, !PT ;  /* 0x0000000b220f7c10 */ /* 0x000fe20009ffe4ff */
[----:B-1----:R-:W-:Y:S01]  /*38f0*/  VIADD R12, R70, UR10 ;  /* 0x0000000a460c7c36 */ /* 0x002fe20008000000 */
[----:B------:R-:W-:Y:S01]  /*3900*/  IADD3.X R13, R78, UR11, RZ, P2, !PT ;  /* 0x0000000b4e0d7c10 */ /* 0x000fe200097fe4ff */
[----:B------:R-:W4:Y:S04]  /*3910*/  @!P0 LDG.E.U8 R205, desc[UR8][R8.64] ;  /* 0x0000000808cd8981 */ /* 0x000f28000c1e1100 */
[----:B------:R-:W4:Y:S04]  /*3920*/  @!P0 LDG.E.U8 R220, desc[UR8][R10.64] ;  /* 0x000000080adc8981 */ /* 0x000f28000c1e1100 */
[----:B------:R-:W4:Y:S04]  /*3930*/  @!P1 LDG.E.U8 R230, desc[UR8][R14.64] ;  /* 0x000000080ee69981 */ /* 0x000f28000c1e1100 */
[----:B------:R1:W4:Y:S04]  /*3940*/  @!P0 LDG.E.U8 R232, desc[UR8][R12.64] ;  /* 0x000000080ce88981 */ /* 0x000328000c1e1100 */
[----:B0-----:R-:W-:Y:S04]  /*3950*/  LDS.U8 R16, [R27+UR4] ;  /* 0x000000041b107984 */ /* 0x001fe80008000000 */
[----:B------:R-:W0:Y:S04]  /*3960*/  LDS.U8 R17, [R27+UR4+0x10] ;  /* 0x000010041b117984 */ /* 0x000e280008000000 */
[----:B------:R-:W-:Y:S04]  /*3970*/  LDS.U8 R188, [R27+UR4+0x30] ;  /* 0x000030041bbc7984 */ /* 0x000fe80008000000 */
[----:B------:R-:W-:Y:S04]  /*3980*/  LDS.U8 R183, [R27+UR4+0x100] ;  /* 0x000100041bb77984 */ /* 0x000fe80008000000 */
[----:B------:R-:W0:Y:S04]  /*3990*/  LDS.U8 R190, [R27+UR4+0x110] ;  /* 0x000110041bbe7984 */ /* 0x000e280008000000 */
[----:B------:R-:W-:Y:S04]  /*39a0*/  LDS.U8 R185, [R27+UR4+0x120] ;  /* 0x000120041bb97984 */ /* 0x000fe80008000000 */
        /* <DEDUP_REMOVED lines=25> */
[----:B-1----:R-:W-:Y:S04]  /*3b40*/  LDS.U8 R12, [R23+UR4] ;  /* 0x00000004170c7984 */ /* 0x002fe80008000000 */
[----:B------:R-:W1:Y:S04]  /*3b50*/  LDS.U8 R13, [R23+UR4+0x10] ;  /* 0x00001004170d7984 */ /* 0x000e680008000000 */
[----:B------:R-:W-:Y:S04]  /*3b60*/  LDS.U8 R191, [R23+UR4+0x20] ;  /* 0x0000200417bf7984 */ /* 0x000fe80008000000 */
[----:B------:R-:W-:Y:S04]  /*3b70*/  LDS.U8 R198, [R23+UR4+0x30] ;  /* 0x0000300417c67984 */ /* 0x000fe80008000000 */
[----:B------:R-:W-:Y:S04]  /*3b80*/  LDS.U8 R14, [R23+UR4+0x100] ;  /* 0x00010004170e7984 */ /* 0x000fe80008000000 */
[----:B------:R-:W1:Y:S04]  /*3b90*/  LDS.U8 R15, [R23+UR4+0x110] ;  /* 0x00011004170f7984 */ /* 0x000e680008000000 */
        /* <DEDUP_REMOVED lines=25> */
[----:B------:R-:W-:Y:S01]  /*3d30*/  LDS.U8 R141, [R23+UR4+0x730] ;  /* 0x00073004178d7984 */ /* 0x000fe20008000000 */
[----:B------:R-:W-:Y:S06]  /*3d40*/  BAR.SYNC.DEFER_BLOCKING 0x0 ;  /* 0x0000000000007b1d */ /* 0x000fec0000010000 */
[----:B--2---:R-:W-:Y:S04]  /*3d50*/  STS.U8 [R29+UR4], R146 ;  /* 0x000000921d007988 */ /* 0x004fe80008000004 */
[----:B---3--:R-:W-:Y:S04]  /*3d60*/  STS.U8 [R29+UR4+0x40], R18 ;  /* 0x000040121d007988 */ /* 0x008fe80008000004 */
[----:B-----5:R-:W-:Y:S04]  /*3d70*/  STS.U8 [R29+UR4+0x240], R168 ;  /* 0x000240a81d007988 */ /* 0x020fe80008000004 */
[----:B----4-:R-:W-:Y:S04]  /*3d80*/  STS.U8 [R29+UR4+0x200], R164 ;  /* 0x000200a41d007988 */ /* 0x010fe80008000004 */
        /* <DEDUP_REMOVED lines=27> */
[----:B------:R-:W-:Y:S01]  /*3f40*/  STS.U8 [R69+UR4+0x780], R232 ;  /* 0x000780e845007988 */ /* 0x000fe20008000004 */
[----:B------:R-:W-:Y:S06]  /*3f50*/  BAR.SYNC.DEFER_BLOCKING 0x0 ;  /* 0x0000000000007b1d */ /* 0x000fec0000010000 */
[----:B------:R-:W2:Y:S01]  /*3f60*/  LDSM.16.M88.4 R8, [R28+UR4] ;  /* 0x000000041c08783b */ /* 0x000ea20008000200 */
[----:B0-----:R-:W-:-:S02]  /*3f70*/  IMAD R16, R17, 0x100, R16 ;  /* 0x0000010011107824 */ /* 0x001fc400078e0210 */
[----:B------:R-:W-:Y:S02]  /*3f80*/  IMAD R183, R190, 0x100, R183 ;  /* 0x00000100beb77824 */ /* 0x000fe400078e02b7 */
[----:B-1----:R-:W-:Y:S02]  /*3f90*/  IMAD R13, R13, 0x100, R12 ;  /* 0x000001000d0d7824 */ /* 0x002fe400078e020c */
[----:B------:R-:W-:Y:S01]  /*3fa0*/  IMAD R15, R15, 0x100, R14 ;  /* 0x000001000f0f7824 */ /* 0x000fe200078e020e */
[----:B------:R-:W-:Y:S02]  /*3fb0*/  F2FP.F16.E4M3.UNPACK_B R12, R16 ;  /* 0x00000010ff0c723e */ /* 0x000fe400020006ff */
[----:B------:R-:W-:Y:S02]  /*3fc0*/  F2FP.F16.E4M3.UNPACK_B R14, R183 ;  /* 0x000000b7ff0e723e */ /* 0x000fe400020006ff */
[----:B------:R-:W-:Y:S02]  /*3fd0*/  F2FP.F16.E4M3.UNPACK_B R13, R13 ;  /* 0x0000000dff0d723e */ /* 0x000fe400020006ff */
[----:B------:R-:W-:-:S02]  /*3fe0*/  F2FP.F16.E4M3.UNPACK_B R15, R15 ;  /* 0x0000000fff0f723e */ /* 0x000fc400020006ff */
[----:B--2---:R-:W-:Y:S02]  /*3ff0*/  F2FP.F16.E4M3.UNPACK_B R16, R8 ;  /* 0x00000008ff10723e */ /* 0x004fe400020006ff */
[----:B------:R-:W-:-:S07]  /*4000*/  F2FP.F16.E4M3.UNPACK_B R17, R9 ;  /* 0x00000009ff11723e */ /* 0x000fce00020006ff */
[----:B------:R-:W-:Y:S01]  /*4010*/  HMMA.16816.F32 R12, R12, R16, R4 ;  /* 0x000000100c0c723c */ /* 0x000fe20000001804 */
[----:B------:R-:W-:-:S06]  /*4020*/  F2FP.F16.E4M3.UNPACK_B R8, R8.H1 ;  /* 0x00000008ff08723e */ /* 0x000fcc00030006ff */
[----:B------:R-:W-:Y:S02]  /*4030*/  IMAD R4, R188, 0x100, R181 ;  /* 0x00000100bc047824 */ /* 0x000fe400078e02b5 */
[----:B------:R-:W-:Y:S02]  /*4040*/  IMAD R6, R192, 0x100, R185 ;  /* 0x00000100c0067824 */ /* 0x000fe400078e02b9 */
[----:B------:R-:W-:Y:S02]  /*4050*/  IMAD R5, R198, 0x100, R191 ;  /* 0x00000100c6057824 */ /* 0x000fe400078e02bf */
[----:B------:R-:W-:Y:S01]  /*4060*/  IMAD R7, R200, 0x100, R193 ;  /* 0x00000100c8077824 */ /* 0x000fe200078e02c1 */
[----:B------:R-:W-:Y:S02]  /*4070*/  F2FP.F16.E4M3.UNPACK_B R4, R4 ;  /* 0x00000004ff04723e */ /* 0x000fe400020006ff */
[----:B------:R-:W-:Y:S02]  /*4080*/  F2FP.F16.E4M3.UNPACK_B R6, R6 ;  /* 0x00000006ff06723e */ /* 0x000fe400020006ff */
[----:B------:R-:W-:-:S02]  /*4090*/  F2FP.F16.E4M3.UNPACK_B R5, R5 ;  /* 0x00000005ff05723e */ /* 0x000fc400020006ff */
[----:B------:R-:W-:Y:S02]  /*40a0*/  F2FP.F16.E4M3.UNPACK_B R7, R7 ;  /* 0x00000007ff07723e */ /* 0x000fe400020006ff */
[----:B------:R-:W-:-:S07]  /*40b0*/  F2FP.F16.E4M3.UNPACK_B R9, R9.H1 ;  /* 0x00000009ff09723e */ /* 0x000fce00030006ff */
[----:B------:R-:W-:Y:S01]  /*40c0*/  HMMA.16816.F32 R12, R4, R8, R12 ;  /* 0x00000008040c723c */ /* 0x000fe2000000180c */
[----:B------:R-:W-:Y:S01]  /*40d0*/  IMAD R16, R194, 0x100, R187 ;  /* 0x00000100c2107824 */ /* 0x000fe200078e02bb */
[----:B------:R-:W0:Y:S01]  /*40e0*/  LDSM.16.M88.4 R4, [R65+UR4] ;  /* 0x000000044104783b */ /* 0x000e220008000200 */
[----:B------:R-:W-:Y:S02]  /*40f0*/  IMAD R18, R196, 0x100, R189 ;  /* 0x00000100c4127824 */ /* 0x000fe400078e02bd */
[----:B------:R-:W-:Y:S02]  /*4100*/  IMAD R17, R202, 0x100, R195 ;  /* 0x00000100ca117824 */ /* 0x000fe400078e02c3 */
[----:B------:R-:W-:Y:S01]  /*4110*/  IMAD R19, R204, 0x100, R197 ;  /* 0x00000100cc137824 */ /* 0x000fe200078e02c5 */
[----:B------:R-:W-:Y:S02]  /*4120*/  F2FP.F16.E4M3.UNPACK_B R16, R16 ;  /* 0x00000010ff10723e */ /* 0x000fe400020006ff */
[----:B------:R-:W-:-:S02]  /*4130*/  F2FP.F16.E4M3.UNPACK_B R18, R18 ;  /* 0x00000012ff12723e */ /* 0x000fc400020006ff */
[----:B------:R-:W-:Y:S02]  /*4140*/  F2FP.F16.E4M3.UNPACK_B R17, R17 ;  /* 0x00000011ff11723e */ /* 0x000fe400020006ff */
[----:B------:R-:W-:Y:S02]  /*4150*/  F2FP.F16.E4M3.UNPACK_B R19, R19 ;  /* 0x00000013ff13723e */ /* 0x000fe400020006ff */
[----:B------:R-:W-:Y:S02]  /*4160*/  F2FP.F16.E4M3.UNPACK_B R8, R10 ;  /* 0x0000000aff08723e */ /* 0x000fe400020006ff */
[----:B------:R-:W-:-:S07]  /*4170*/  F2FP.F16.E4M3.UNPACK_B R9, R11 ;  /* 0x0000000bff09723e */ /* 0x000fce00020006ff */
[----:B------:R-:W-:Y:S01]  /*4180*/  HMMA.16816.F32 R12, R16, R8, R12 ;  /* 0x00000008100c723c */ /* 0x000fe2000000180c */
[----:B------:R-:W-:Y:S02]  /*4190*/  IMAD R175, R182, 0x100, R175 ;  /* 0x00000100b6af7824 */ /* 0x000fe400078e02af */
[----:B------:R-:W-:-:S04]  /*41a0*/  IMAD R179, R186, 0x100, R179 ;  /* 0x00000100bab37824 */ /* 0x000fc800078e02b3 */
[----:B------:R-:W-:Y:S02]  /*41b0*/  IMAD R8, R180, 0x100, R173 ;  /* 0x00000100b4087824 */ /* 0x000fe400078e02ad */
[----:B------:R-:W-:Y:S01]  /*41c0*/  IMAD R9, R184, 0x100, R177 ;  /* 0x00000100b8097824 */ /* 0x000fe200078e02b1 */
[----:B------:R-:W-:Y:S02]  /*41d0*/  F2FP.F16.E4M3.UNPACK_B R16, R10.H1 ;  /* 0x0000000aff10723e */ /* 0x000fe400030006ff */
[----:B------:R-:W-:Y:S02]  /*41e0*/  F2FP.F16.E4M3.UNPACK_B R17, R11.H1 ;  /* 0x0000000bff11723e */ /* 0x000fe400030006ff */
[----:B------:R-:W-:Y:S02]  /*41f0*/  F2FP.F16.E4M3.UNPACK_B R8, R8 ;  /* 0x00000008ff08723e */ /* 0x000fe400020006ff */
[----:B------:R-:W-:Y:S02]  /*4200*/  F2FP.F16.E4M3.UNPACK_B R10, R175 ;  /* 0x000000afff0a723e */ /* 0x000fe400020006ff */
[----:B------:R-:W-:-:S02]  /*4210*/  F2FP.F16.E4M3.UNPACK_B R9, R9 ;  /* 0x00000009ff09723e */ /* 0x000fc400020006ff */
[----:B------:R-:W-:-:S07]  /*4220*/  F2FP.F16.E4M3.UNPACK_B R11, R179 ;  /* 0x000000b3ff0b723e */ /* 0x000fce00020006ff */
[----:B------:R-:W-:Y:S07]  /*4230*/  HMMA.16816.F32 R8, R8, R16, R12 ;  /* 0x000000100808723c */ /* 0x000fee000000180c */
[----:B------:R-:W-:Y:S02]  /*4240*/  IMAD R12, R170, 0x100, R161 ;  /* 0x00000100aa0c7824 */ /* 0x000fe400078e02a1 */
[----:B------:R-:W-:Y:S02]  /*4250*/  IMAD R14, R172, 0x100, R163 ;  /* 0x00000100ac0e7824 */ /* 0x000fe400078e02a3 */
[----:B------:R-:W-:-:S02]  /*4260*/  IMAD R13, R174, 0x100, R165 ;  /* 0x00000100ae0d7824 */ /* 0x000fc400078e02a5 */
[----:B------:R-:W-:Y:S01]  /*4270*/  IMAD R15, R176, 0x100, R167 ;  /* 0x00000100b00f7824 */ /* 0x000fe200078e02a7 */
[----:B------:R-:W-:Y:S02]  /*4280*/  F2FP.F16.E4M3.UNPACK_B R12, R12 ;  /* 0x0000000cff0c723e */ /* 0x000fe400020006ff */
[----:B------:R-:W-:Y:S02]  /*4290*/  F2FP.F16.E4M3.UNPACK_B R14, R14 ;  /* 0x0000000eff0e723e */ /* 0x000fe400020006ff */
[----:B------:R-:W-:Y:S02]  /*42a0*/  F2FP.F16.E4M3.UNPACK_B R13, R13 ;  /* 0x0000000dff0d723e */ /* 0x000fe400020006ff */
[----:B------:R-:W-:Y:S02]  /*42b0*/  F2FP.F16.E4M3.UNPACK_B R15, R15 ;  /* 0x0000000fff0f723e */ /* 0x000fe400020006ff */
[----:B0-----:R-:W-:Y:S02]  /*42c0*/  F2FP.F16.E4M3.UNPACK_B R16, R4 ;  /* 0x00000004ff10723e */ /* 0x001fe400020006ff */
        /* <DEDUP_REMOVED lines=21> */
[----:B------:R-:W-:Y:S02]  /*4420*/  F2FP.F16.E4M3.UNPACK_B R4, R6 ;  /* 0x00000006ff04723e */ /* 0x000fe400020006ff */
[----:B------:R-:W-:-:S07]  /*4430*/  F2FP.F16.E4M3.UNPACK_B R5, R7 ;  /* 0x00000007ff05723e */ /* 0x000fce00020006ff */
[----:B------:R-:W-:Y:S01]  /*4440*/  HMMA.16816.F32 R8, R12, R4, R8 ;  /* 0x000000040c08723c */ /* 0x000fe20000001808 */
[----:B------:R-:W-:Y:S02]  /*4450*/  VIADD R22, R22, 0xffffffff ;  /* 0xffffffff16167836 */ /* 0x000fe40000000000 */
[----:B------:R-:W-:Y:S02]  /*4460*/  IMAD R132, R137, 0x100, R132 ;  /* 0x0000010089847824 */ /* 0x000fe400078e0284 */
[----:B------:R-:W-:Y:S01]  /*4470*/  IMAD R136, R141, 0x100, R136 ;  /* 0x000001008d887824 */ /* 0x000fe200078e0288 */
[----:B------:R-:W-:Y:S01]  /*4480*/  ISETP.NE.U32.AND P0, PT, R22, RZ, PT ;  /* 0x000000ff1600720c */ /* 0x000fe20003f05070 */
[----:B------:R-:W-:Y:S02]  /*4490*/  IMAD R4, R135, 0x100, R130 ;  /* 0x0000010087047824 */ /* 0x000fe400078e0282 */
[----:B------:R-:W-:Y:S01]  /*44a0*/  IMAD R5, R139, 0x100, R134 ;  /* 0x000001008b057824 */ /* 0x000fe200078e0286 */
[----:B------:R-:W-:-:S02]  /*44b0*/  F2FP.F16.E4M3.UNPACK_B R12, R6.H1 ;  /* 0x00000006ff0c723e */ /* 0x000fc400030006ff */
[----:B------:R-:W-:Y:S02]  /*44c0*/  F2FP.F16.E4M3.UNPACK_B R13, R7.H1 ;  /* 0x00000007ff0d723e */ /* 0x000fe400030006ff */
[----:B------:R-:W-:Y:S02]  /*44d0*/  F2FP.F16.E4M3.UNPACK_B R4, R4 ;  /* 0x00000004ff04723e */ /* 0x000fe400020006ff */
[----:B------:R-:W-:Y:S02]  /*44e0*/  F2FP.F16.E4M3.UNPACK_B R6, R132 ;  /* 0x00000084ff06723e */ /* 0x000fe400020006ff */
[----:B------:R-:W-:Y:S02]  /*44f0*/  F2FP.F16.E4M3.UNPACK_B R5, R5 ;  /* 0x00000005ff05723e */ /* 0x000fe400020006ff */
[----:B------:R-:W-:Y:S01]  /*4500*/  F2FP.F16.E4M3.UNPACK_B R7, R136 ;  /* 0x00000088ff07723e */ /* 0x000fe200020006ff */
[----:B------:R-:W-:Y:S01]  /*4510*/  UIADD3 UR10, UP0, UR5, UR10, URZ ;  /* 0x0000000a050a7290 */ /* 0x000fe2000ff1e03f */
[----:B------:R-:W-:Y:S01]  /*4520*/  IADD3 R24, P1, R25, R24, RZ ;  /* 0x0000001819187210 */ /* 0x000fe20007f3e0ff */
[----:B------:R-:W-:-:S02]  /*4530*/  UIADD3 UR6, UR6, -0x80, URZ ;  /* 0xffffff8006067890 */ /* 0x000fc4000fffe03f */
[----:B------:R-:W-:Y:S02]  /*4540*/  ULEA.HI.X.SX32 UR11, UR5, UR11, 0x1, UP0 ;  /* 0x0000000b050b7291 */ /* 0x000fe400080f0e3f */
[----:B------:R-:W-:Y:S01]  /*4550*/  HMMA.16816.F32 R4, R4, R12, R8 ;  /* 0x0000000c0404723c */ /* 0x000fe20000001808 */
[----:B------:R-:W-:Y:S01]  /*4560*/  LEA.HI.X.SX32 R60, R25, R60, 0x1, P1 ;  /* 0x0000003c193c7211 */ /* 0x000fe200008f0eff */
[----:B------:R-:W-:-:S07]  /*4570*/  NOP ;  /* 0x0000000000007918 */ /* 0x000fce0000000000 */
[----:B------:R-:W-:-:S15]  /*4580*/  @P0 BRA `(.L_x_1) ;  /* 0xffffffd800d40947 */ /* 0x000fde000383ffff */
.L_x_0:
[----:B------:R-:W-:Y:S01]  /*4590*/  BAR.SYNC.DEFER_BLOCKING 0x0 ;  /* 0x0000000000007b1d */ /* 0x000fe20000010000 */
[----:B------:R-:W-:Y:S01]  /*45a0*/  IMAD.SHL.U32 R8, R0, 0x8, RZ ;  /* 0x0000000800087824 */ /* 0x000fe200078e00ff */
[----:B------:R-:W-:Y:S02]  /*45b0*/  SGXT R20, R20, 0x1 ;  /* 0x000000011414781a */ /* 0x000fe40000000200 */
[----:B------:R-:W-:Y:S02]  /*45c0*/  SHF.R.U32.HI R9, RZ, 0x5, R0 ;  /* 0x00000005ff097819 */ /* 0x000fe40000011600 */
[----:B------:R-:W-:Y:S01]  /*45d0*/  F2FP.SATFINITE.E4M3.F32.PACK_AB_MERGE_C R4, R5, R4, RZ ;  /* 0x000000040504723e */ /* 0x000fe200048070ff */
[----:B------:R-:W-:Y:S01]  /*45e0*/  ULDC.64 UR6, c[0x0][0x228] ;  /* 0x00008a0000067ab9 */ /* 0x000fe20000000a00 */
[----:B------:R-:W-:Y:S02]  /*45f0*/  LOP3.LUT R5, R8, 0x38, RZ, 0xc0, !PT ;  /* 0x0000003808057812 */ /* 0x000fe400078ec0ff */
[----:B------:R-:W-:-:S02]  /*4600*/  LOP3.LUT R20, R20, 0x84, RZ, 0xc0, !PT ;  /* 0x0000008414147812 */ /* 0x000fc400078ec0ff */
[----:B------:R-:W-:Y:S02]  /*4610*/  SGXT.U32 R8, R9, 0x1 ;  /* 0x000000010908781a */ /* 0x000fe40000000000 */
[----:B------:R-:W-:Y:S02]  /*4620*/  F2FP.SATFINITE.E4M3.F32.PACK_AB_MERGE_C R6, R7, R6, RZ ;  /* 0x000000060706723e */ /* 0x000fe400048070ff */
[----:B------:R-:W-:Y:S02]  /*4630*/  LOP3.LUT R7, R4, 0xffff, RZ, 0xc0, !PT ;  /* 0x0000ffff04077812 */ /* 0x000fe400078ec0ff */
[----:B------:R-:W-:Y:S02]  /*4640*/  IADD3 R20, R20, R2, R5 ;  /* 0x0000000214147210 */ /* 0x000fe40007ffe005 */
[----:B------:R-:W-:Y:S02]  /*4650*/  LOP3.LUT R21, R8, 0x3e, R21, 0xf8, !PT ;  /* 0x0000003e08157812 */ /* 0x000fe400078ef815 */
[----:B------:R-:W-:-:S02]  /*4660*/  LOP3.LUT R5, R6, 0xffff, RZ, 0xc0, !PT ;  /* 0x0000ffff06057812 */ /* 0x000fc400078ec0ff */
[----:B------:R-:W-:Y:S01]  /*4670*/  SHF.R.U32.HI R2, RZ, 0x8, R7 ;  /* 0x00000008ff027819 */ /* 0x000fe20000011607 */
[----:B------:R-:W-:Y:S01]  /*4680*/  STS.U8 [R21+UR4], R4 ;  /* 0x0000000415007988 */ /* 0x000fe20008000004 */
[----:B------:R-:W-:Y:S02]  /*4690*/  LOP3.LUT R7, R21, 0x4, RZ, 0x3c, !PT ;  /* 0x0000000415077812 */ /* 0x000fe400078e3cff */
[----:B------:R-:W-:Y:S01]  /*46a0*/  SHF.R.U32.HI R5, RZ, 0x8, R5 ;  /* 0x00000008ff057819 */ /* 0x000fe20000011605 */
[----:B------:R0:W-:Y:S01]  /*46b0*/  STS.U8 [R21+UR4+0x40], R2 ;  /* 0x0000400215007988 */ /* 0x0001e20008000004 */
[----:B------:R-:W-:Y:S02]  /*46c0*/  LOP3.LUT R8, R20, 0x4, RZ, 0x3c, !PT ;  /* 0x0000000414087812 */ /* 0x000fe400078e3cff */
[----:B------:R-:W-:Y:S01]  /*46d0*/  SHF.R.U32.HI R9, RZ, 0x4, R0 ;  /* 0x00000004ff097819 */ /* 0x000fe20000011600 */
[----:B------:R-:W-:Y:S01]  /*46e0*/  STS.U8 [R7+UR4+0x80], R6 ;  /* 0x0000800607007988 */ /* 0x000fe20008000004 */
[----:B------:R-:W-:-:S02]  /*46f0*/  ISETP.GE.AND P0, PT, R3, UR6, PT ;  /* 0x0000000603007c0c */ /* 0x000fc4000bf06270 */
[----:B------:R-:W-:Y:S01]  /*4700*/  SGXT.U32 R9, R9, 0x2 ;  /* 0x000000020909781a */ /* 0x000fe20000000000 */
[----:B------:R1:W-:Y:S03]  /*4710*/  STS.U8 [R7+UR4+0xc0], R5 ;  /* 0x0000c00507007988 */ /* 0x0003e60008000004 */
[C-C-:B------:R-:W-:Y:S01]  /*4720*/  LOP3.LUT R0, R26.reuse, 0xc, R9.reuse, 0xfe, !PT ;  /* 0x0000000c1a007812 */ /* 0x140fe200078efe09 */
[----:B------:R-:W-:Y:S01]  /*4730*/  BAR.SYNC.DEFER_BLOCKING 0x0 ;  /* 0x0000000000007b1d */ /* 0x000fe20000010000 */
[----:B0-----:R-:W-:-:S05]  /*4740*/  LOP3.LUT R2, R26, 0x8, R9, 0xfe, !PT ;  /* 0x000000081a027812 */ /* 0x001fca00078efe09 */
[----:B------:R-:W0:Y:S04]  /*4750*/  LDS.U16 R13, [R20+UR4] ;  /* 0x00000004140d7984 */ /* 0x000e280008000400 */
[----:B------:R2:W3:Y:S01]  /*4760*/  LDS.U16 R10, [R8+UR4] ;  /* 0x00000004080a7984 */ /* 0x0004e20008000400 */
[----:B------:R-:W-:Y:S02]  /*4770*/  ULDC UR4, c[0x0][0x244] ;  /* 0x0000910000047ab9 */ /* 0x000fe40000000800 */
[----:B------:R-:W-:Y:S01]  /*4780*/  IMAD R4, R3, UR4, RZ ;  /* 0x0000000403047c24 */ /* 0x000fe2000f8e02ff */
[----:B------:R-:W-:Y:S01]  /*4790*/  ULDC.64 UR4, c[0x0][0x220] ;  /* 0x0000880000047ab9 */ /* 0x000fe20000000a00 */
[C---:B------:R-:W-:Y:S02]  /*47a0*/  LOP3.LUT R3, R26.reuse, R9, RZ, 0xfc, !PT ;  /* 0x000000091a037212 */ /* 0x040fe400078efcff */
[----:B------:R-:W-:-:S02]  /*47b0*/  LOP3.LUT R26, R26, 0x4, R9, 0xfe, !PT ;  /* 0x000000041a1a7812 */ /* 0x000fc400078efe09 */
[----:B------:R-:W-:Y:S01]  /*47c0*/  IADD3 R12, P1, R4, UR4, RZ ;  /* 0x00000004040c7c10 */ /* 0x000fe2000ff3e0ff */
[----:B------:R-:W-:Y:S01]  /*47d0*/  ULDC UR4, c[0x0][0x248] ;  /* 0x0000920000047ab9 */ /* 0x000fe20000000800 */
[C---:B------:R-:W-:Y:S01]  /*47e0*/  ISETP.LT.AND P3, PT, R3.reuse, UR7, !P0 ;  /* 0x0000000703007c0c */ /* 0x040fe2000c761270 */
[----:B------:R-:W-:Y:S01]  /*47f0*/  IMAD R3, R3, UR4, RZ ;  /* 0x0000000403037c24 */ /* 0x000fe2000f8e02ff */
[C---:B------:R-:W-:Y:S01]  /*4800*/  ISETP.LT.AND P2, PT, R26.reuse, UR7, !P0 ;  /* 0x000000071a007c0c */ /* 0x040fe2000c741270 */
[----:B------:R-:W-:Y:S01]  /*4810*/  IMAD R26, R26, UR4, RZ ;  /* 0x000000041a1a7c24 */ /* 0x000fe2000f8e02ff */
[----:B------:R-:W-:Y:S01]  /*4820*/  LEA.HI.X.SX32 R14, R4, UR5, 0x1, P1 ;  /* 0x00000005040e7c11 */ /* 0x000fe200088f0eff */
[C---:B-1----:R-:W-:Y:S01]  /*4830*/  IMAD R7, R2.reuse, UR4, RZ ;  /* 0x0000000402077c24 */ /* 0x042fe2000f8e02ff */
[----:B------:R-:W-:Y:S01]  /*4840*/  ISETP.LT.AND P1, PT, R2, UR7, !P0 ;  /* 0x0000000702007c0c */ /* 0x000fe2000c721270 */
[C---:B------:R-:W-:Y:S01]  /*4850*/  IMAD R9, R0.reuse, UR4, RZ ;  /* 0x0000000400097c24 */ /* 0x040fe2000f8e02ff */
[----:B------:R-:W-:-:S02]  /*4860*/  ISETP.LT.AND P0, PT, R0, UR7, !P0 ;  /* 0x0000000700007c0c */ /* 0x000fc4000c701270 */
[-C--:B------:R-:W-:Y:S02]  /*4870*/  IADD3 R2, P4, R3, R12.reuse, RZ ;  /* 0x0000000c03027210 */ /* 0x080fe40007f9e0ff */
[CC--:B------:R-:W-:Y:S02]  /*4880*/  IADD3 R4, P6, R26.reuse, R12.reuse, RZ ;  /* 0x0000000c1a047210 */ /* 0x0c0fe40007fde0ff */
[----:B------:R-:W-:Y:S02]  /*4890*/  IADD3 R6, P5, R7, R12, RZ ;  /* 0x0000000c07067210 */ /* 0x000fe40007fbe0ff */
[-C--:B------:R-:W-:Y:S02]  /*48a0*/  LEA.HI.X.SX32 R3, R3, R14.reuse, 0x1, P4 ;  /* 0x0000000e03037211 */ /* 0x080fe400020f0eff */
[-C--:B------:R-:W-:Y:S02]  /*48b0*/  LEA.HI.X.SX32 R5, R26, R14.reuse, 0x1, P6 ;  /* 0x0000000e1a057211 */ /* 0x080fe400030f0eff */
[----:B------:R-:W-:-:S02]  /*48c0*/  LEA.HI.X.SX32 R7, R7, R14, 0x1, P5 ;  /* 0x0000000e07077211 */ /* 0x000fc400028f0eff */
[----:B--2---:R-:W-:Y:S02]  /*48d0*/  IADD3 R8, P4, R9, R12, RZ ;  /* 0x0000000c09087210 */ /* 0x004fe40007f9e0ff */
[C---:B0-----:R-:W-:Y:S02]  /*48e0*/  PRMT R11, R13.reuse, 0x7770, RZ ;  /* 0x000077700d0b7816 */ /* 0x041fe400000000ff */
[----:B------:R-:W-:Y:S02]  /*48f0*/  PRMT R13, R13, 0x7771, RZ ;  /* 0x000077710d0d7816 */ /* 0x000fe400000000ff */
[----:B---3--:R-:W-:Y:S01]  /*4900*/  PRMT R15, R10, 0x7770, RZ ;  /* 0x000077700a0f7816 */ /* 0x008fe200000000ff */
[----:B------:R0:W-:Y:S01]  /*4910*/  @P3 STG.E.U8 desc[UR8][R2.64], R11 ;  /* 0x0000000b02003986 */ /* 0x0001e2000c101108 */
[----:B------:R-:W-:-:S03]  /*4920*/  LEA.HI.X.SX32 R9, R9, R14, 0x1, P4 ;  /* 0x0000000e09097211 */ /* 0x000fc600020f0eff */
[----:B------:R0:W-:Y:S04]  /*4930*/  @P2 STG.E.U8 desc[UR8][R4.64], R15 ;  /* 0x0000000f04002986 */ /* 0x0001e8000c101108 */
[----:B------:R0:W-:Y:S01]  /*4940*/  @P1 STG.E.U8 desc[UR8][R6.64], R13 ;  /* 0x0000000d06001986 */ /* 0x0001e2000c101108 */
[----:B------:R-:W-:Y:S05]  /*4950*/  @!P0 EXIT ;  /* 0x000000000000894d */ /* 0x000fea0003800000 */
[----:B0-----:R-:W-:-:S05]  /*4960*/  PRMT R3, R10, 0x7771, RZ ;  /* 0x000077710a037816 */ /* 0x001fca00000000ff */
[----:B------:R-:W-:Y:S01]  /*4970*/  STG.E.U8 desc[UR8][R8.64], R3 ;  /* 0x0000000308007986 */ /* 0x000fe2000c101108 */
[----:B------:R-:W-:Y:S05]  /*4980*/  EXIT ;  /* 0x000000000000794d */ /* 0x000fea0003800000 */
.L_x_2:
[----:B------:R-:W-:-:S00]  /*4990*/  BRA `(.L_x_2) ;  /* 0xfffffffc00fc7947 */ /* 0x000fc0000383ffff */
[----:B------:R-:W-:-:S00]  /*49a0*/  NOP ;  /* 0x0000000000007918 */ /* 0x000fc00000000000 */
        /* <DEDUP_REMOVED lines=13> */
.L_x_3:


//--------------------- .nv.shared.matmul_kernel  --------------------------
	.section	.nv.shared.matmul_kernel,"aw",@nobits
	.sectionflags	@""
	.align	16
	.zero		1024


//--------------------- .nv.shared.reserved.0     --------------------------
	.section	.nv.shared.reserved.0,"aw",@nobits
	.weak		__nv_reservedSMEM_offset_0_alias
	.size		__nv_reservedSMEM_offset_0_alias, 0, 0
	.other		__nv_reservedSMEM_offset_0_alias,@"STO_CUDA_RESERVED_SHARED STV_DEFAULT"
__nv_reservedSMEM_offset_0_alias:
	.zero		0


//--------------------- .nv.constant0.matmul_kernel --------------------------
	.section	.nv.constant0.matmul_kernel,"a",@progbits
	.sectionflags	@""
	.align	4
.nv.constant0.matmul_kernel:
	.zero		608


//--------------------- SYMBOLS --------------------------

	.type		.nv.reservedSmem.offset0,@object
	.size		.nv.reservedSmem.offset0,0x4
